def attn_fwd(
    Q,
    K,
    V,
    Out,
    Lse,
    sm_scale,
    stride_qz,
    stride_qh,
    stride_qm,
    stride_qk,
    stride_kz,
    stride_kh,
    stride_kn,
    stride_kk,
    stride_vz,
    stride_vh,
    stride_vn,
    stride_vk,
    stride_oz,
    stride_oh,
    stride_om,
    stride_ok,
    seqlen_q,
    seqlen_k,
    BLOCK_M: tl.constexpr,
    BLOCK_N: tl.constexpr,
    HEAD_DIM: tl.constexpr,
    CAUSAL: tl.constexpr,
):
    start_m = tl.program_id(0)
    off_hz = tl.program_id(1)
    q_off = off_hz * stride_qh
    k_off = off_hz * stride_kh
    v_off = off_hz * stride_vh
    offs_m = start_m * BLOCK_M + tl.arange(0, BLOCK_M)
    offs_d = tl.arange(0, HEAD_DIM)
    offs_n = tl.arange(0, BLOCK_N)
    q_ptrs = Q + q_off + offs_m[:, None] * stride_qm + offs_d[None, :] * stride_qk
    k_ptrs = K + k_off + offs_d[:, None] * stride_kk + offs_n[None, :] * stride_kn
    v_ptrs = V + v_off + offs_n[:, None] * stride_vn + offs_d[None, :] * stride_vk
    m_i = tl.full([BLOCK_M], float("-inf"), dtype=tl.float32)
    l_i = tl.zeros([BLOCK_M], dtype=tl.float32) + 1.0
    acc = tl.zeros([BLOCK_M, HEAD_DIM], dtype=tl.float32)
    q = tl.load(q_ptrs)
    acc, l_i, m_i = _attn_fwd_inner(
        acc,
        l_i,
        m_i,
        q,
        k_ptrs,
        v_ptrs,
        sm_scale,
        stride_kn,
        stride_vn,
        start_m,
        seqlen_k,
        BLOCK_M,
        BLOCK_N,
        HEAD_DIM,
        CAUSAL,
    )
    acc = acc / l_i[:, None]
    lse = m_i + tl.math.log2(l_i) / 1.4426950408889634
    o_ptrs = (
        Out
        + off_hz * stride_oh
        + offs_m[:, None] * stride_om
        + offs_d[None, :] * stride_ok
    )
    tl.store(o_ptrs, acc.to(Out.dtype.element_ty))
    tl.store(Lse + off_hz * seqlen_q + offs_m, lse)

# config = {"BLOCK_M": 32, "BLOCK_N": 16, "HEAD_DIM": 512, "arch": "sm_100", "causal": true, "dtype": "fp16", "num_stages": 2, "num_warps": 4}
# arch = sm_100


// ===== COMPILED SASS (sm_100a) =====

	.target	sm_100a

	.elftype	@"ET_EXEC"


//--------------------- .note.nv.tkinfo           --------------------------
	.section	.note.nv.tkinfo,"",@"SHT_NOTE"
	.sectionflags	@"SHF_NOTE_NV_TKINFO"
	.tkinfo
        /*0018*/ 	.word	0x00000081
        /*0030*/ 	.string	""
        /*0030*/ 	.string	"ptxas-blackwell"
        /*0030*/ 	.string	"Cuda compilation tools, release 12.9, V12.9.86"
        /*0030*/ 	.string	"Build cuda_12.9.r12.9/compiler.36037853_0"
        /*0030*/ 	.string	"-v  -suppress-debug-info  -lineinfo  -arch sm_100a "



//--------------------- .note.nv.cuver            --------------------------
	.section	.note.nv.cuver,"",@"SHT_NOTE"
	.sectionflags	@"SHF_NOTE_NV_CUVER"
        /*0018*/ 	.short	0x0001
        /*001a*/ 	.short	0x0064
        /*001c*/ 	.short	0x0001
        /*001e*/ 	.short	0x0000
        /*0020*/ 	.short	0x0001
        /*0022*/ 	.short	0x0000


//--------------------- .nv.info                  --------------------------
	.section	.nv.info,"",@"SHT_CUDA_INFO"
	.align	4


	//----- nvinfo : EIATTR_REGCOUNT
	.align		4
        /*0000*/ 	.byte	0x04, 0x2f
        /*0002*/ 	.short	(.L_2 - .L_1)
	.align		4
.L_1:
        /*0004*/ 	.word	index@(attn_fwd)
        /*0008*/ 	.word	0x000000ff


	//----- nvinfo : EIATTR_FRAME_SIZE
	.align		4
.L_2:
        /*000c*/ 	.byte	0x04, 0x11
        /*000e*/ 	.short	(.L_4 - .L_3)
	.align		4
.L_3:
        /*0010*/ 	.word	index@(attn_fwd)
        /*0014*/ 	.word	0x00000378


	//----- nvinfo : EIATTR_MIN_STACK_SIZE
	.align		4
.L_4:
        /*0018*/ 	.byte	0x04, 0x12
        /*001a*/ 	.short	(.L_6 - .L_5)
	.align		4
.L_5:
        /*001c*/ 	.word	index@(attn_fwd)
        /*0020*/ 	.word	0x00000378
.L_6:


//--------------------- .nv.info.attn_fwd         --------------------------
	.section	.nv.info.attn_fwd,"",@"SHT_CUDA_INFO"
	.sectionflags	@""
	.align	4


	//----- nvinfo : EIATTR_CUDA_API_VERSION
	.align		4
        /*0000*/ 	.byte	0x04, 0x37
        /*0002*/ 	.short	(.L_8 - .L_7)
.L_7:
        /*0004*/ 	.word	0x00000081


	//----- nvinfo : EIATTR_KPARAM_INFO
	.align		4
.L_8:
        /*0008*/ 	.byte	0x04, 0x17
        /*000a*/ 	.short	(.L_10 - .L_9)
.L_9:
        /*000c*/ 	.word	0x00000000
        /*0010*/ 	.short	0x0019
        /*0012*/ 	.short	0x0080
        /*0014*/ 	.byte	0x00, 0xf4, 0x21, 0x00


	//----- nvinfo : EIATTR_KPARAM_INFO
	.align		4
.L_10:
        /*0018*/ 	.byte	0x04, 0x17
        /*001a*/ 	.short	(.L_12 - .L_11)
.L_11:
        /*001c*/ 	.word	0x00000000
        /*0020*/ 	.short	0x0018
        /*0022*/ 	.short	0x0078
        /*0024*/ 	.byte	0x00, 0xf4, 0x21, 0x00


	//----- nvinfo : EIATTR_KPARAM_INFO
	.align		4
.L_12:
        /*0028*/ 	.byte	0x04, 0x17
        /*002a*/ 	.short	(.L_14 - .L_13)
.L_13:
        /*002c*/ 	.word	0x00000000
        /*0030*/ 	.short	0x0017
        /*0032*/ 	.short	0x0070
        /*0034*/ 	.byte	0x00, 0xf0, 0x11, 0x00


	//----- nvinfo : EIATTR_KPARAM_INFO
	.align		4
.L_14:
        /*0038*/ 	.byte	0x04, 0x17
        /*003a*/ 	.short	(.L_16 - .L_15)
.L_15:
        /*003c*/ 	.word	0x00000000
        /*0040*/ 	.short	0x0016
        /*0042*/ 	.short	0x006c
        /*0044*/ 	.byte	0x00, 0xf0, 0x11, 0x00


	//----- nvinfo : EIATTR_KPARAM_INFO
	.align		4
.L_16:
        /*0048*/ 	.byte	0x04, 0x17
        /*004a*/ 	.short	(.L_18 - .L_17)
.L_17:
        /*004c*/ 	.word	0x00000000
        /*0050*/ 	.short	0x0015
        /*0052*/ 	.short	0x0068
        /*0054*/ 	.byte	0x00, 0xf0, 0x11, 0x00


	//----- nvinfo : EIATTR_KPARAM_INFO
	.align		4
.L_18:
        /*0058*/ 	.byte	0x04, 0x17
        /*005a*/ 	.short	(.L_20 - .L_19)
.L_19:
        /*005c*/ 	.word	0x00000000
        /*0060*/ 	.short	0x0014
        /*0062*/ 	.short	0x0064
        /*0064*/ 	.byte	0x00, 0xf0, 0x11, 0x00


	//----- nvinfo : EIATTR_KPARAM_INFO
	.align		4
.L_20:
        /*0068*/ 	.byte	0x04, 0x17
        /*006a*/ 	.short	(.L_22 - .L_21)
.L_21:
        /*006c*/ 	.word	0x00000000
        /*0070*/ 	.short	0x0013
        /*0072*/ 	.short	0x0060
        /*0074*/ 	.byte	0x00, 0xf0, 0x11, 0x00


	//----- nvinfo : EIATTR_KPARAM_INFO
	.align		4
.L_22:
        /*0078*/ 	.byte	0x04, 0x17
        /*007a*/ 	.short	(.L_24 - .L_23)
.L_23:
        /*007c*/ 	.word	0x00000000
        /*0080*/ 	.short	0x0012
        /*0082*/ 	.short	0x005c
        /*0084*/ 	.byte	0x00, 0xf0, 0x11, 0x00


	//----- nvinfo : EIATTR_KPARAM_INFO
	.align		4
.L_24:
        /*0088*/ 	.byte	0x04, 0x17
        /*008a*/ 	.short	(.L_26 - .L_25)
.L_25:
        /*008c*/ 	.word	0x00000000
        /*0090*/ 	.short	0x0011
        /*0092*/ 	.short	0x0058
        /*0094*/ 	.byte	0x00, 0xf0, 0x11, 0x00


	//----- nvinfo : EIATTR_KPARAM_INFO
	.align		4
.L_26:
        /*0098*/ 	.byte	0x04, 0x17
        /*009a*/ 	.short	(.L_28 - .L_27)
.L_27:
        /*009c*/ 	.word	0x00000000
        /*00a0*/ 	.short	0x0010
        /*00a2*/ 	.short	0x0054
        /*00a4*/ 	.byte	0x00, 0xf0, 0x11, 0x00


	//----- nvinfo : EIATTR_KPARAM_INFO
	.align		4
.L_28:
        /*00a8*/ 	.byte	0x04, 0x17
        /*00aa*/ 	.short	(.L_30 - .L_29)
.L_29:
        /*00ac*/ 	.word	0x00000000
        /*00b0*/ 	.short	0x000f
        /*00b2*/ 	.short	0x0050
        /*00b4*/ 	.byte	0x00, 0xf0, 0x11, 0x00


	//----- nvinfo : EIATTR_KPARAM_INFO
	.align		4
.L_30:
        /*00b8*/ 	.byte	0x04, 0x17
        /*00ba*/ 	.short	(.L_32 - .L_31)
.L_31:
        /*00bc*/ 	.word	0x00000000
        /*00c0*/ 	.short	0x000e
        /*00c2*/ 	.short	0x004c
        /*00c4*/ 	.byte	0x00, 0xf0, 0x11, 0x00


	//----- nvinfo : EIATTR_KPARAM_INFO
	.align		4
.L_32:
        /*00c8*/ 	.byte	0x04, 0x17
        /*00ca*/ 	.short	(.L_34 - .L_33)
.L_33:
        /*00cc*/ 	.word	0x00000000
        /*00d0*/ 	.short	0x000d
        /*00d2*/ 	.short	0x0048
        /*00d4*/ 	.byte	0x00, 0xf0, 0x11, 0x00


	//----- nvinfo : EIATTR_KPARAM_INFO
	.align		4
.L_34:
        /*00d8*/ 	.byte	0x04, 0x17
        /*00da*/ 	.short	(.L_36 - .L_35)
.L_35:
        /*00dc*/ 	.word	0x00000000
        /*00e0*/ 	.short	0x000c
        /*00e2*/ 	.short	0x0044
        /*00e4*/ 	.byte	0x00, 0xf0, 0x11, 0x00


	//----- nvinfo : EIATTR_KPARAM_INFO
	.align		4
.L_36:
        /*00e8*/ 	.byte	0x04, 0x17
        /*00ea*/ 	.short	(.L_38 - .L_37)
.L_37:
        /*00ec*/ 	.word	0x00000000
        /*00f0*/ 	.short	0x000b
        /*00f2*/ 	.short	0x0040
        /*00f4*/ 	.byte	0x00, 0xf0, 0x11, 0x00


	//----- nvinfo : EIATTR_KPARAM_INFO
	.align		4
.L_38:
        /*00f8*/ 	.byte	0x04, 0x17
        /*00fa*/ 	.short	(.L_40 - .L_39)
.L_39:
        /*00fc*/ 	.word	0x00000000
        /*0100*/ 	.short	0x000a
        /*0102*/ 	.short	0x003c
        /*0104*/ 	.byte	0x00, 0xf0, 0x11, 0x00


	//----- nvinfo : EIATTR_KPARAM_INFO
	.align		4
.L_40:
        /*0108*/ 	.byte	0x04, 0x17
        /*010a*/ 	.short	(.L_42 - .L_41)
.L_41:
        /*010c*/ 	.word	0x00000000
        /*0110*/ 	.short	0x0009
        /*0112*/ 	.short	0x0038
        /*0114*/ 	.byte	0x00, 0xf0, 0x11, 0x00


	//----- nvinfo : EIATTR_KPARAM_INFO
	.align		4
.L_42:
        /*0118*/ 	.byte	0x04, 0x17
        /*011a*/ 	.short	(.L_44 - .L_43)
.L_43:
        /*011c*/ 	.word	0x00000000
        /*0120*/ 	.short	0x0008
        /*0122*/ 	.short	0x0034
        /*0124*/ 	.byte	0x00, 0xf0, 0x11, 0x00


	//----- nvinfo : EIATTR_KPARAM_INFO
	.align		4
.L_44:
        /*0128*/ 	.byte	0x04, 0x17
        /*012a*/ 	.short	(.L_46 - .L_45)
.L_45:
        /*012c*/ 	.word	0x00000000
        /*0130*/ 	.short	0x0007
        /*0132*/ 	.short	0x0030
        /*0134*/ 	.byte	0x00, 0xf0, 0x11, 0x00


	//----- nvinfo : EIATTR_KPARAM_INFO
	.align		4
.L_46:
        /*0138*/ 	.byte	0x04, 0x17
        /*013a*/ 	.short	(.L_48 - .L_47)
.L_47:
        /*013c*/ 	.word	0x00000000
        /*0140*/ 	.short	0x0006
        /*0142*/ 	.short	0x002c
        /*0144*/ 	.byte	0x00, 0xf0, 0x11, 0x00


	//----- nvinfo : EIATTR_KPARAM_INFO
	.align		4
.L_48:
        /*0148*/ 	.byte	0x04, 0x17
        /*014a*/ 	.short	(.L_50 - .L_49)
.L_49:
        /*014c*/ 	.word	0x00000000
        /*0150*/ 	.short	0x0005
        /*0152*/ 	.short	0x0028
        /*0154*/ 	.byte	0x00, 0xf0, 0x11, 0x00


	//----- nvinfo : EIATTR_KPARAM_INFO
	.align		4
.L_50:
        /*0158*/ 	.byte	0x04, 0x17
        /*015a*/ 	.short	(.L_52 - .L_51)
.L_51:
        /*015c*/ 	.word	0x00000000
        /*0160*/ 	.short	0x0004
        /*0162*/ 	.short	0x0020
        /*0164*/ 	.byte	0x00, 0xf4, 0x21, 0x00


	//----- nvinfo : EIATTR_KPARAM_INFO
	.align		4
.L_52:
        /*0168*/ 	.byte	0x04, 0x17
        /*016a*/ 	.short	(.L_54 - .L_53)
.L_53:
        /*016c*/ 	.word	0x00000000
        /*0170*/ 	.short	0x0003
        /*0172*/ 	.short	0x0018
        /*0174*/ 	.byte	0x00, 0xf4, 0x21, 0x00


	//----- nvinfo : EIATTR_KPARAM_INFO
	.align		4
.L_54:
        /*0178*/ 	.byte	0x04, 0x17
        /*017a*/ 	.short	(.L_56 - .L_55)
.L_55:
        /*017c*/ 	.word	0x00000000
        /*0180*/ 	.short	0x0002
        /*0182*/ 	.short	0x0010
        /*0184*/ 	.byte	0x00, 0xf4, 0x21, 0x00


	//----- nvinfo : EIATTR_KPARAM_INFO
	.align		4
.L_56:
        /*0188*/ 	.byte	0x04, 0x17
        /*018a*/ 	.short	(.L_58 - .L_57)
.L_57:
        /*018c*/ 	.word	0x00000000
        /*0190*/ 	.short	0x0001
        /*0192*/ 	.short	0x0008
        /*0194*/ 	.byte	0x00, 0xf4, 0x21, 0x00


	//----- nvinfo : EIATTR_KPARAM_INFO
	.align		4
.L_58:
        /*0198*/ 	.byte	0x04, 0x17
        /*019a*/ 	.short	(.L_60 - .L_59)
.L_59:
        /*019c*/ 	.word	0x00000000
        /*01a0*/ 	.short	0x0000
        /*01a2*/ 	.short	0x0000
        /*01a4*/ 	.byte	0x00, 0xf4, 0x21, 0x00


	//----- nvinfo : EIATTR_SPARSE_MMA_MASK
	.align		4
.L_60:
        /*01a8*/ 	.byte	0x03, 0x50
        /*01aa*/ 	.short	0x0000


	//----- nvinfo : EIATTR_MAXREG_COUNT
	.align		4
        /*01ac*/ 	.byte	0x03, 0x1b
        /*01ae*/ 	.short	0x00ff


	//----- nvinfo : EIATTR_NUM_BARRIERS
	.align		4
        /*01b0*/ 	.byte	0x02, 0x4c
        /*01b2*/ 	.byte	0x01
	.zero		1


	//----- nvinfo : EIATTR_ANNOTATIONS
	.align		4
        /*01b4*/ 	.byte	0x04, 0x55
        /*01b6*/ 	.short	(.L_62 - .L_61)


	//   ....[0]....
.L_61:
        /*01b8*/ 	.word	0x00000001
        /*01bc*/ 	.byte	0xf0, 0x33, 0x00, 0x00, 0x01, 0x00, 0x00, 0x00, 0x70, 0x34, 0x00, 0x00, 0x01, 0x00, 0x00, 0x00
        /* <DEDUP_REMOVED lines=109> */
        /*089c*/ 	.byte	0x70, 0x7c, 0x00, 0x00, 0x01, 0x00, 0x00, 0x00, 0x80, 0x7c, 0x00, 0x00


	//----- nvinfo : EIATTR_COOP_GROUP_MASK_REGIDS
	.align		4
.L_62:
        /*08a8*/ 	.byte	0x04, 0x29
        /*08aa*/ 	.short	(.L_64 - .L_63)


	//   ....[0]....
.L_63:
        /*08ac*/ 	.word	0xffffffff


	//   ....[1]....
        /*08b0*/ 	.word	0xffffffff


	//   ....[2]....
        /*08b4*/ 	.word	0xffffffff


	//   ....[3]....
        /*08b8*/ 	.word	0xffffffff


	//   ....[4]....
        /*08bc*/ 	.word	0xffffffff


	//   ....[5]....
        /*08c0*/ 	.word	0xffffffff


	//   ....[6]....
        /*08c4*/ 	.word	0xffffffff


	//   ....[7]....
        /*08c8*/ 	.word	0xffffffff


	//   ....[8]....
        /*08cc*/ 	.word	0xffffffff


	//   ....[9]....
        /*08d0*/ 	.word	0xffffffff


	//   ....[10]....
        /*08d4*/ 	.word	0xffffffff


	//   ....[11]....
        /*08d8*/ 	.word	0xffffffff


	//   ....[12]....
        /*08dc*/ 	.word	0xffffffff


	//   ....[13]....
        /*08e0*/ 	.word	0xffffffff


	//   ....[14]....
        /*08e4*/ 	.word	0xffffffff


	//   ....[15]....
        /*08e8*/ 	.word	0xffffffff


	//   ....[16]....
        /*08ec*/ 	.word	0xffffffff


	//   ....[17]....
        /*08f0*/ 	.word	0xffffffff


	//----- nvinfo : EIATTR_COOP_GROUP_INSTR_OFFSETS
	.align		4
.L_64:
        /*08f4*/ 	.byte	0x04, 0x28
        /*08f6*/ 	.short	(.L_66 - .L_65)


	//   ....[0]....
.L_65:
        /*08f8*/ 	.word	0x00006c30


	//   ....[1]....
        /*08fc*/ 	.word	0x00006c60


	//   ....[2]....
        /*0900*/ 	.word	0x00006c80


	//   ....[3]....
        /*0904*/ 	.word	0x00006ca0


	//   ....[4]....
        /*0908*/ 	.word	0x00006cd0


	//   ....[5]....
        /*090c*/ 	.word	0x00006cf0


	//   ....[6]....
        /*0910*/ 	.word	0x00006d00


	//   ....[7]....
        /*0914*/ 	.word	0x00006d20


	//   ....[8]....
        /*0918*/ 	.word	0x00006ed0


	//   ....[9]....
        /*091c*/ 	.word	0x00007140


	//   ....[10]....
        /*0920*/ 	.word	0x00007150


	//   ....[11]....
        /*0924*/ 	.word	0x00007170


	//   ....[12]....
        /*0928*/ 	.word	0x00007180


	//   ....[13]....
        /*092c*/ 	.word	0x000071d0


	//   ....[14]....
        /*0930*/ 	.word	0x000071e0


	//   ....[15]....
        /*0934*/ 	.word	0x000071f0


	//   ....[16]....
        /*0938*/ 	.word	0x00007200


	//   ....[17]....
        /*093c*/ 	.word	0x00007330


	//----- nvinfo : EIATTR_VRC_CTA_INIT_COUNT
	.align		4
.L_66:
        /*0940*/ 	.byte	0x02, 0x4a
	.zero		1
	.zero		1


	//----- nvinfo : EIATTR_EXIT_INSTR_OFFSETS
	.align		4
        /*0944*/ 	.byte	0x04, 0x1c
        /*0946*/ 	.short	(.L_68 - .L_67)


	//   ....[0]....
.L_67:
        /*0948*/ 	.word	0x0000e120


	//   ....[1]....
        /*094c*/ 	.word	0x0000e150


	//----- nvinfo : EIATTR_REQNTID
	.align		4
.L_68:
        /*0950*/ 	.byte	0x04, 0x10
        /*0952*/ 	.short	(.L_70 - .L_69)
.L_69:
        /*0954*/ 	.word	0x00000080
        /*0958*/ 	.word	0x00000001
        /*095c*/ 	.word	0x00000001


	//----- nvinfo : EIATTR_CBANK_PARAM_SIZE
	.align		4
.L_70:
        /*0960*/ 	.byte	0x03, 0x19
        /*0962*/ 	.short	0x0088


	//----- nvinfo : EIATTR_PARAM_CBANK
	.align		4
        /*0964*/ 	.byte	0x04, 0x0a
        /*0966*/ 	.short	(.L_72 - .L_71)
	.align		4
.L_71:
        /*0968*/ 	.word	index@(.nv.constant0.attn_fwd)
        /*096c*/ 	.short	0x0380
        /*096e*/ 	.short	0x0088


	//----- nvinfo : EIATTR_SW_WAR
	.align		4
.L_72:
        /*0970*/ 	.byte	0x04, 0x36
        /*0972*/ 	.short	(.L_74 - .L_73)
.L_73:
        /*0974*/ 	.word	0x00000008
.L_74:


//--------------------- .nv.compat                --------------------------
	.section	.nv.compat,"",@"SHT_CUDA_COMPAT_INFO"
	.align	4
        /*0000*/ 	.byte	0x02, 0x02, 0x01, 0x00, 0x02, 0x05, 0x05, 0x00, 0x02, 0x03, 0x00, 0x00, 0x02, 0x06, 0x01, 0x00


//--------------------- .nv.callgraph             --------------------------
	.section	.nv.callgraph,"",@"SHT_CUDA_CALLGRAPH"
	.align	4
	.sectionentsize	8
	.align		4
        /*0000*/ 	.word	0x00000000
	.align		4
        /*0004*/ 	.word	0xffffffff
	.align		4
        /*0008*/ 	.word	0x00000000
	.align		4
        /*000c*/ 	.word	0xfffffffe
	.align		4
        /*0010*/ 	.word	0x00000000
	.align		4
        /*0014*/ 	.word	0xfffffffd
	.align		4
        /*0018*/ 	.word	0x00000000
	.align		4
        /*001c*/ 	.word	0xfffffffc


//--------------------- .nv.constant4             --------------------------
	.section	.nv.constant4,"a",@progbits
	.align	8
	.align		8
.nv.constant4:
        /*0000*/ 	.dword	_$_str


//--------------------- .text.attn_fwd            --------------------------
	.section	.text.attn_fwd,"ax",@progbits
	.align	128
        .global         attn_fwd
        .type           attn_fwd,@function
        .size           attn_fwd,(.L_x_3 - attn_fwd)
        .other          attn_fwd,@"STO_CUDA_ENTRY STV_DEFAULT"
attn_fwd:
.text.attn_fwd:
[----:B------:R-:W0:Y:S01]  /*0000*/  LDC R1, c[0x0][0x37c] ;  /* 0x0000df00ff017b82 */ /* 0x000e220000000800 */
[----:B------:R-:W1:Y:S07]  /*0010*/  S2R R10, SR_CTAID.X ;  /* 0x00000000000a7919 */ /* 0x000e6e0000002500 */
[----:B------:R-:W2:Y:S01]  /*0020*/  S2UR UR7, SR_CTAID.Y ;  /* 0x00000000000779c3 */ /* 0x000ea20000002600 */
[----:B------:R-:W2:Y:S01]  /*0030*/  LDCU.64 UR4, c[0x0][0x3b0] ;  /* 0x00007600ff0477ac */ /* 0x000ea20008000a00 */
[----:B0-----:R-:W-:Y:S01]  /*0040*/  VIADD R1, R1, 0xfffffc88 ;  /* 0xfffffc8801017836 */ /* 0x001fe20000000000 */
[----:B------:R-:W0:Y:S01]  /*0050*/  S2R R247, SR_TID.X ;  /* 0x0000000000f77919 */ /* 0x000e220000002100 */
[----:B------:R-:W3:Y:S04]  /*0060*/  LDCU.64 UR10, c[0x0][0x358] ;  /* 0x00006b00ff0a77ac */ /* 0x000ee80008000a00 */
[----:B------:R-:W4:Y:S08]  /*0070*/  LDC R14, c[0x0][0x3b8] ;  /* 0x0000ee00ff0e7b82 */ /* 0x000f300000000800 */
[----:B------:R-:W5:Y:S01]  /*0080*/  LDC.64 R6, c[0x0][0x380] ;  /* 0x0000e000ff067b82 */ /* 0x000f620000000a00 */
[----:B--2---:R-:W-:-:S04]  /*0090*/  UIMAD UR4, UR7, UR4, URZ ;  /* 0x00000004070472a4 */ /* 0x004fc8000f8e02ff */
[----:B------:R-:W-:Y:S01]  /*00a0*/  USHF.L.U32 UR6, UR4, 0x1, URZ ;  /* 0x0000000104067899 */ /* 0x000fe200080006ff */
[----:B-1----:R-:W-:Y:S01]  /*00b0*/  IMAD.SHL.U32 R10, R10, 0x20, RZ ;  /* 0x000000200a0a7824 */ /* 0x002fe200078e00ff */
[----:B0-----:R-:W-:-:S04]  /*00c0*/  SHF.R.U32.HI R3, RZ, 0x5, R247 ;  /* 0x00000005ff037819 */ /* 0x001fc800000116f7 */
[----:B------:R-:W-:Y:S02]  /*00d0*/  LOP3.LUT R0, R10, 0x1f, R247, 0xf8, !PT ;  /* 0x0000001f0a007812 */ /* 0x000fe400078ef8f7 */
[----:B------:R-:W-:-:S03]  /*00e0*/  SGXT.U32 R3, R3, 0x2 ;  /* 0x000000020303781a */ /* 0x000fc60000000000 */
[----:B------:R-:W-:Y:S01]  /*00f0*/  IMAD R0, R0, UR5, RZ ;  /* 0x0000000500007c24 */ /* 0x000fe2000f8e02ff */
[----:B------:R-:W-:Y:S01]  /*0100*/  UIMAD.WIDE UR4, UR4, 0x2, URZ ;  /* 0x00000002040478a5 */ /* 0x000fe2000f8e02ff */
[----:B----4-:R-:W-:Y:S02]  /*0110*/  IMAD R5, R3, R14, RZ ;  /* 0x0000000e03057224 */ /* 0x010fe400078e02ff */
[C---:B------:R-:W-:Y:S02]  /*0120*/  IMAD.SHL.U32 R3, R0.reuse, 0x2, RZ ;  /* 0x0000000200037824 */ /* 0x040fe400078e00ff */
[----:B------:R-:W-:-:S03]  /*0130*/  IMAD.HI R0, R0, 0x2, RZ ;  /* 0x0000000200007827 */ /* 0x000fc600078e02ff */
[----:B-----5:R-:W-:Y:S01]  /*0140*/  IADD3 R2, P0, P1, R3, UR6, R6 ;  /* 0x0000000603027c10 */ /* 0x020fe2000f91e006 */
[----:B------:R-:W-:-:S03]  /*0150*/  IMAD R9, R14, 0x4, R5 ;  /* 0x000000040e097824 */ /* 0x000fc600078e0205 */
[----:B------:R-:W-:Y:S02]  /*0160*/  IADD3.X R0, PT, PT, R0, UR5, R7, P0, P1 ;  /* 0x0000000500007c10 */ /* 0x000fe400087e2407 */
[C---:B------:R-:W-:Y:S02]  /*0170*/  LEA R3, R14.reuse, R9, 0x2 ;  /* 0x000000090e037211 */ /* 0x040fe400078e10ff */
[-C--:B------:R-:W-:Y:S02]  /*0180*/  LEA R6, P0, R5, R2.reuse, 0x1 ;  /* 0x0000000205067211 */ /* 0x080fe400078008ff */
[----:B------:R-:W-:Y:S02]  /*0190*/  LEA R12, P1, R3, R2, 0x1 ;  /* 0x00000002030c7211 */ /* 0x000fe400078208ff */
[----:B------:R-:W-:Y:S01]  /*01a0*/  LEA.HI.X.SX32 R7, R5, R0, 0x1, P0 ;  /* 0x0000000005077211 */ /* 0x000fe200000f0eff */
[----:B------:R-:W-:Y:S01]  /*01b0*/  IMAD R5, R14, 0x4, R3 ;  /* 0x000000040e057824 */ /* 0x000fe200078e0203 */
[----:B------:R-:W-:-:S02]  /*01c0*/  LEA R8, P0, R9, R2, 0x1 ;  /* 0x0000000209087211 */ /* 0x000fc400078008ff */
[-C--:B------:R-:W-:Y:S01]  /*01d0*/  LEA.HI.X.SX32 R13, R3, R0.reuse, 0x1, P1 ;  /* 0x00000000030d7211 */ /* 0x080fe200008f0eff */
[C---:B------:R-:W-:Y:S01]  /*01e0*/  IMAD R11, R14.reuse, 0x4, R5 ;  /* 0x000000040e0b7824 */ /* 0x040fe200078e0205 */
[----:B------:R-:W-:Y:S01]  /*01f0*/  LEA.HI.X.SX32 R9, R9, R0, 0x1, P0 ;  /* 0x0000000009097211 */ /* 0x000fe200000f0eff */
[----:B---3--:R-:W2:Y:S01]  /*0200*/  LDG.E.U16 R3, desc[UR10][R6.64] ;  /* 0x0000000a06037981 */ /* 0x008ea2000c1e1500 */
[-C--:B------:R-:W-:Y:S01]  /*0210*/  LEA R16, P0, R5, R2.reuse, 0x1 ;  /* 0x0000000205107211 */ /* 0x080fe200078008ff */
[C---:B------:R-:W-:Y:S01]  /*0220*/  IMAD R15, R14.reuse, 0x4, R11 ;  /* 0x000000040e0f7824 */ /* 0x040fe200078e020b */
[----:B------:R-:W-:Y:S01]  /*0230*/  LEA R18, P1, R11, R2, 0x1 ;  /* 0x000000020b127211 */ /* 0x000fe200078208ff */
[----:B------:R0:W3:Y:S01]  /*0240*/  LDG.E.U16 R4, desc[UR10][R12.64] ;  /* 0x0000000a0c047981 */ /* 0x0000e2000c1e1500 */
[-C--:B------:R-:W-:Y:S02]  /*0250*/  LEA.HI.X.SX32 R17, R5, R0.reuse, 0x1, P0 ;  /* 0x0000000005117211 */ /* 0x080fe400000f0eff */
[----:B------:R-:W-:Y:S01]  /*0260*/  LEA.HI.X.SX32 R19, R11, R0, 0x1, P1 ;  /* 0x000000000b137211 */ /* 0x000fe200008f0eff */
[----:B------:R-:W-:Y:S01]  /*0270*/  IMAD R11, R14, 0x4, R15 ;  /* 0x000000040e0b7824 */ /* 0x000fe200078e020f */
[C---:B------:R-:W-:Y:S01]  /*0280*/  LEA R20, P0, R15.reuse, R2, 0x1 ;  /* 0x000000020f147211 */ /* 0x040fe200078008ff */
[----:B------:R-:W4:Y:S03]  /*0290*/  LDG.E.U16 R6, desc[UR10][R16.64] ;  /* 0x0000000a10067981 */ /* 0x000f26000c1e1500 */
[----:B------:R-:W-:Y:S01]  /*02a0*/  LEA.HI.X.SX32 R21, R15, R0, 0x1, P0 ;  /* 0x000000000f157211 */ /* 0x000fe200000f0eff */
[----:B------:R1:W5:Y:S01]  /*02b0*/  LDG.E.U16 R7, desc[UR10][R18.64] ;  /* 0x0000000a12077981 */ /* 0x000362000c1e1500 */
[----:B------:R-:W-:-:S02]  /*02c0*/  LEA R22, P0, R11, R2, 0x1 ;  /* 0x000000020b167211 */ /* 0x000fc400078008ff */
[----:B0-----:R-:W-:Y:S01]  /*02d0*/  LEA R13, R14, R11, 0x2 ;  /* 0x0000000b0e0d7211 */ /* 0x001fe200078e10ff */
[----:B------:R-:W2:Y:S01]  /*02e0*/  LDG.E.U16 R5, desc[UR10][R8.64] ;  /* 0x0000000a08057981 */ /* 0x000ea2000c1e1500 */
[----:B------:R-:W-:-:S03]  /*02f0*/  LEA.HI.X.SX32 R23, R11, R0, 0x1, P0 ;  /* 0x000000000b177211 */ /* 0x000fc600000f0eff */
[----:B------:R-:W-:Y:S01]  /*0300*/  IMAD R11, R14, 0x4, R13 ;  /* 0x000000040e0b7824 */ /* 0x000fe200078e020d */
[----:B------:R-:W-:-:S03]  /*0310*/  LEA R24, P0, R13, R2, 0x1 ;  /* 0x000000020d187211 */ /* 0x000fc600078008ff */
[C---:B------:R-:W-:Y:S01]  /*0320*/  IMAD R15, R14.reuse, 0x4, R11 ;  /* 0x000000040e0f7824 */ /* 0x040fe200078e020b */
[----:B------:R-:W-:Y:S01]  /*0330*/  LEA.HI.X.SX32 R25, R13, R0, 0x1, P0 ;  /* 0x000000000d197211 */ /* 0x000fe200000f0eff */
[----:B------:R0:W2:Y:S02]  /*0340*/  LDG.E.U16 R8, desc[UR10][R20.64] ;  /* 0x0000000a14087981 */ /* 0x0000a4000c1e1500 */
[C---:B------:R-:W-:Y:S01]  /*0350*/  IMAD R13, R14.reuse, 0x4, R15 ;  /* 0x000000040e0d7824 */ /* 0x040fe200078e020f */
[C---:B------:R-:W-:Y:S01]  /*0360*/  LEA R28, P0, R15.reuse, R2, 0x1 ;  /* 0x000000020f1c7211 */ /* 0x040fe200078008ff */
[----:B------:R-:W2:Y:S03]  /*0370*/  LDG.E.U16 R9, desc[UR10][R22.64] ;  /* 0x0000000a16097981 */ /* 0x000ea6000c1e1500 */
[----:B------:R-:W-:Y:S01]  /*0380*/  LEA.HI.X.SX32 R29, R15, R0, 0x1, P0 ;  /* 0x000000000f1d7211 */ /* 0x000fe200000f0eff */
[----:B------:R-:W-:Y:S01]  /*0390*/  IMAD R15, R14, 0x4, R13 ;  /* 0x000000040e0f7824 */ /* 0x000fe200078e020d */
[----:B------:R-:W-:-:S02]  /*03a0*/  LEA R26, P1, R11, R2, 0x1 ;  /* 0x000000020b1a7211 */ /* 0x000fc400078208ff */
[----:B-1----:R-:W-:Y:S02]  /*03b0*/  LEA R18, P0, R13, R2, 0x1 ;  /* 0x000000020d127211 */ /* 0x002fe400078008ff */
[C---:B------:R-:W-:Y:S02]  /*03c0*/  LEA R17, R14.reuse, R15, 0x2 ;  /* 0x0000000f0e117211 */ /* 0x040fe400078e10ff */
[-C--:B------:R-:W-:Y:S02]  /*03d0*/  LEA.HI.X.SX32 R27, R11, R0.reuse, 0x1, P1 ;  /* 0x000000000b1b7211 */ /* 0x080fe400008f0eff */
[----:B------:R-:W-:Y:S01]  /*03e0*/  LEA.HI.X.SX32 R19, R13, R0, 0x1, P0 ;  /* 0x000000000d137211 */ /* 0x000fe200000f0eff */
[C---:B------:R-:W-:Y:S01]  /*03f0*/  IMAD R31, R14.reuse, 0x4, R17 ;  /* 0x000000040e1f7824 */ /* 0x040fe200078e0211 */
[C---:B0-----:R-:W-:Y:S01]  /*0400*/  LEA R20, P0, R15.reuse, R2, 0x1 ;  /* 0x000000020f147211 */ /* 0x041fe200078008ff */
[----:B------:R0:W2:Y:S03]  /*0410*/  LDG.E.U16 R12, desc[UR10][R26.64] ;  /* 0x0000000a1a0c7981 */ /* 0x0000a6000c1e1500 */
[----:B------:R-:W-:Y:S01]  /*0420*/  LEA.HI.X.SX32 R21, R15, R0, 0x1, P0 ;  /* 0x000000000f157211 */ /* 0x000fe200000f0eff */
[----:B------:R1:W2:Y:S04]  /*0430*/  LDG.E.U16 R11, desc[UR10][R24.64] ;  /* 0x0000000a180b7981 */ /* 0x0002a8000c1e1500 */
[----:B------:R1:W2:Y:S01]  /*0440*/  LDG.E.U16 R13, desc[UR10][R28.64] ;  /* 0x0000000a1c0d7981 */ /* 0x0002a2000c1e1500 */
[----:B0-----:R-:W-:Y:S01]  /*0450*/  IMAD R27, R14, 0x4, R31 ;  /* 0x000000040e1b7824 */ /* 0x001fe200078e021f */
[----:B------:R-:W-:-:S02]  /*0460*/  LEA R22, P1, R17, R2, 0x1 ;  /* 0x0000000211167211 */ /* 0x000fc400078208ff */
[----:B------:R-:W2:Y:S01]  /*0470*/  LDG.E.U16 R15, desc[UR10][R18.64] ;  /* 0x0000000a120f7981 */ /* 0x000ea2000c1e1500 */
[----:B-1----:R-:W-:-:S03]  /*0480*/  LEA R24, P0, R31, R2, 0x1 ;  /* 0x000000021f187211 */ /* 0x002fc600078008ff */
[----:B------:R-:W2:Y:S01]  /*0490*/  LDG.E.U16 R16, desc[UR10][R20.64] ;  /* 0x0000000a14107981 */ /* 0x000ea2000c1e1500 */
[----:B------:R-:W-:Y:S01]  /*04a0*/  IMAD R29, R14, 0x4, R27 ;  /* 0x000000040e1d7824 */ /* 0x000fe200078e021b */
[----:B------:R-:W-:-:S03]  /*04b0*/  LEA.HI.X.SX32 R25, R31, R0, 0x1, P0 ;  /* 0x000000001f197211 */ /* 0x000fc600000f0eff */
[C---:B------:R-:W-:Y:S01]  /*04c0*/  IMAD R31, R14.reuse, 0x4, R29 ;  /* 0x000000040e1f7824 */ /* 0x040fe200078e021d */
[----:B------:R-:W-:Y:S01]  /*04d0*/  LEA R26, P0, R27, R2, 0x1 ;  /* 0x000000021b1a7211 */ /* 0x000fe200078008ff */
[----:B------:R-:W2:Y:S01]  /*04e0*/  LDG.E.U16 R18, desc[UR10][R24.64] ;  /* 0x0000000a18127981 */ /* 0x000ea2000c1e1500 */
[-C--:B------:R-:W-:Y:S02]  /*04f0*/  LEA.HI.X.SX32 R23, R17, R0.reuse, 0x1, P1 ;  /* 0x0000000011177211 */ /* 0x080fe400008f0eff */
[----:B------:R-:W-:Y:S02]  /*0500*/  LEA R33, R14, R31, 0x2 ;  /* 0x0000001f0e217211 */ /* 0x000fe400078e10ff */
[----:B------:R-:W-:Y:S01]  /*0510*/  LEA.HI.X.SX32 R27, R27, R0, 0x1, P0 ;  /* 0x000000001b1b7211 */ /* 0x000fe200000f0eff */
[----:B------:R0:W2:Y:S01]  /*0520*/  LDG.E.U16 R17, desc[UR10][R22.64] ;  /* 0x0000000a16117981 */ /* 0x0000a2000c1e1500 */
[-C--:B------:R-:W-:Y:S02]  /*0530*/  LEA R28, P0, R29, R2.reuse, 0x1 ;  /* 0x000000021d1c7211 */ /* 0x080fe400078008ff */
[----:B------:R-:W-:Y:S01]  /*0540*/  LEA R30, P1, R31, R2, 0x1 ;  /* 0x000000021f1e7211 */ /* 0x000fe200078208ff */
[----:B------:R1:W2:Y:S01]  /*0550*/  LDG.E.U16 R19, desc[UR10][R26.64] ;  /* 0x0000000a1a137981 */ /* 0x0002a2000c1e1500 */
[----:B------:R-:W-:-:S02]  /*0560*/  LEA.HI.X.SX32 R29, R29, R0, 0x1, P0 ;  /* 0x000000001d1d7211 */ /* 0x000fc400000f0eff */
[----:B------:R-:W-:Y:S01]  /*0570*/  LEA R32, P0, R33, R2, 0x1 ;  /* 0x0000000221207211 */ /* 0x000fe200078008ff */
[----:B0-----:R-:W-:-:S03]  /*0580*/  IMAD R23, R14, 0x4, R33 ;  /* 0x000000040e177824 */ /* 0x001fc600078e0221 */
[----:B------:R-:W-:Y:S01]  /*0590*/  LEA.HI.X.SX32 R33, R33, R0, 0x1, P0 ;  /* 0x0000000021217211 */ /* 0x000fe200000f0eff */
[----:B------:R0:W2:Y:S01]  /*05a0*/  LDG.E.U16 R20, desc[UR10][R28.64] ;  /* 0x0000000a1c147981 */ /* 0x0000a2000c1e1500 */
[C---:B------:R-:W-:Y:S01]  /*05b0*/  IMAD R25, R14.reuse, 0x4, R23 ;  /* 0x000000040e197824 */ /* 0x040fe200078e0217 */
[C---:B------:R-:W-:Y:S02]  /*05c0*/  LEA R34, P0, R23.reuse, R2, 0x1 ;  /* 0x0000000217227211 */ /* 0x040fe400078008ff */
[----:B------:R-:W2:Y:S01]  /*05d0*/  LDG.E.U16 R22, desc[UR10][R32.64] ;  /* 0x0000000a20167981 */ /* 0x000ea2000c1e1500 */
[C---:B------:R-:W-:Y:S01]  /*05e0*/  IMAD R39, R14.reuse, 0x4, R25 ;  /* 0x000000040e277824 */ /* 0x040fe200078e0219 */
[----:B------:R-:W-:Y:S02]  /*05f0*/  LEA.HI.X.SX32 R35, R23, R0, 0x1, P0 ;  /* 0x0000000017237211 */ /* 0x000fe400000f0eff */
[----:B------:R-:W-:Y:S01]  /*0600*/  LEA R36, P0, R25, R2, 0x1 ;  /* 0x0000000219247211 */ /* 0x000fe200078008ff */
[----:B-1----:R-:W-:Y:S01]  /*0610*/  IMAD R27, R14, 0x4, R39 ;  /* 0x000000040e1b7824 */ /* 0x002fe200078e0227 */
[-C--:B------:R-:W-:Y:S01]  /*0620*/  LEA.HI.X.SX32 R31, R31, R0.reuse, 0x1, P1 ;  /* 0x000000001f1f7211 */ /* 0x080fe200008f0eff */
[----:B------:R-:W2:Y:S01]  /*0630*/  LDG.E.U16 R23, desc[UR10][R34.64] ;  /* 0x0000000a22177981 */ /* 0x000ea2000c1e1500 */
[----:B------:R-:W-:-:S02]  /*0640*/  LEA.HI.X.SX32 R37, R25, R0, 0x1, P0 ;  /* 0x0000000019257211 */ /* 0x000fc400000f0eff */
[C---:B------:R-:W-:Y:S01]  /*0650*/  LEA R40, P0, R27.reuse, R2, 0x1 ;  /* 0x000000021b287211 */ /* 0x040fe200078008ff */
[----:B------:R1:W2:Y:S01]  /*0660*/  LDG.E.U16 R21, desc[UR10][R30.64] ;  /* 0x0000000a1e157981 */ /* 0x0002a2000c1e1500 */
[C---:B0-----:R-:W-:Y:S02]  /*0670*/  LEA R29, R14.reuse, R27, 0x2 ;  /* 0x0000001b0e1d7211 */ /* 0x041fe400078e10ff */
[----:B------:R-:W-:Y:S01]  /*0680*/  LEA.HI.X.SX32 R41, R27, R0, 0x1, P0 ;  /* 0x000000001b297211 */ /* 0x000fe200000f0eff */
[----:B------:R0:W2:Y:S02]  /*0690*/  LDG.E.U16 R24, desc[UR10][R36.64] ;  /* 0x0000000a24187981 */ /* 0x0000a4000c1e1500 */
[----:B------:R-:W-:Y:S01]  /*06a0*/  IMAD R27, R14, 0x4, R29 ;  /* 0x000000040e1b7824 */ /* 0x000fe200078e021d */
[-C--:B------:R-:W-:Y:S01]  /*06b0*/  LEA R38, P1, R39, R2.reuse, 0x1 ;  /* 0x0000000227267211 */ /* 0x080fe200078208ff */
[----:B------:R-:W2:Y:S01]  /*06c0*/  LDG.E.U16 R26, desc[UR10][R40.64] ;  /* 0x0000000a281a7981 */ /* 0x000ea2000c1e1500 */
[----:B-1----:R-:W-:-:S04]  /*06d0*/  LEA R30, P0, R29, R2, 0x1 ;  /* 0x000000021d1e7211 */ /* 0x002fc800078008ff */
[-C--:B------:R-:W-:Y:S01]  /*06e0*/  LEA.HI.X.SX32 R31, R29, R0.reuse, 0x1, P0 ;  /* 0x000000001d1f7211 */ /* 0x080fe200000f0eff */
[----:B------:R-:W-:Y:S01]  /*06f0*/  IMAD R29, R14, 0x4, R27 ;  /* 0x000000040e1d7824 */ /* 0x000fe200078e021b */
[----:B------:R-:W-:-:S03]  /*0700*/  LEA.HI.X.SX32 R39, R39, R0, 0x1, P1 ;  /* 0x0000000027277211 */ /* 0x000fc600008f0eff */
[C---:B------:R-:W-:Y:S01]  /*0710*/  IMAD R43, R14.reuse, 0x4, R29 ;  /* 0x000000040e2b7824 */ /* 0x040fe200078e021d */
[C---:B------:R-:W-:Y:S01]  /*0720*/  LEA R32, P0, R27.reuse, R2, 0x1 ;  /* 0x000000021b207211 */ /* 0x040fe200078008ff */
[----:B------:R1:W2:Y:S03]  /*0730*/  LDG.E.U16 R25, desc[UR10][R38.64] ;  /* 0x0000000a26197981 */ /* 0x0002a6000c1e1500 */
[----:B------:R-:W-:Y:S02]  /*0740*/  LEA.HI.X.SX32 R33, R27, R0, 0x1, P0 ;  /* 0x000000001b217211 */ /* 0x000fe400000f0eff */
[-C--:B0-----:R-:W-:Y:S01]  /*0750*/  LEA R36, P0, R43, R2.reuse, 0x1 ;  /* 0x000000022b247211 */ /* 0x081fe200078008ff */
[----:B------:R-:W2:Y:S01]  /*0760*/  LDG.E.U16 R27, desc[UR10][R30.64] ;  /* 0x0000000a1e1b7981 */ /* 0x000ea2000c1e1500 */
[----:B-1----:R-:W-:Y:S01]  /*0770*/  IMAD R39, R14, 0x4, R43 ;  /* 0x000000040e277824 */ /* 0x002fe200078e022b */
[----:B------:R-:W-:-:S02]  /*0780*/  LEA R34, P1, R29, R2, 0x1 ;  /* 0x000000021d227211 */ /* 0x000fc400078208ff */
[----:B------:R-:W2:Y:S02]  /*0790*/  LDG.E.U16 R28, desc[UR10][R32.64] ;  /* 0x0000000a201c7981 */ /* 0x000ea4000c1e1500 */
[----:B------:R-:W-:Y:S02]  /*07a0*/  LEA R41, R14, R39, 0x2 ;  /* 0x000000270e297211 */ /* 0x000fe400078e10ff */
[----:B------:R-:W-:-:S03]  /*07b0*/  LEA.HI.X.SX32 R37, R43, R0, 0x1, P0 ;  /* 0x000000002b257211 */ /* 0x000fc600000f0eff */
[C---:B------:R-:W-:Y:S01]  /*07c0*/  IMAD R43, R14.reuse, 0x4, R41 ;  /* 0x000000040e2b7824 */ /* 0x040fe200078e0229 */
[----:B------:R-:W-:Y:S01]  /*07d0*/  LEA.HI.X.SX32 R35, R29, R0, 0x1, P1 ;  /* 0x000000001d237211 */ /* 0x000fe200008f0eff */
[----:B------:R-:W2:Y:S01]  /*07e0*/  LDG.E.U16 R30, desc[UR10][R36.64] ;  /* 0x0000000a241e7981 */ /* 0x000ea2000c1e1500 */
[C---:B------:R-:W-:Y:S01]  /*07f0*/  LEA R38, P0, R39.reuse, R2, 0x1 ;  /* 0x0000000227267211 */ /* 0x040fe200078008ff */
[C---:B------:R-:W-:Y:S02]  /*0800*/  IMAD R45, R14.reuse, 0x4, R43 ;  /* 0x000000040e2d7824 */ /* 0x040fe400078e022b */
[----:B------:R0:W2:Y:S01]  /*0810*/  LDG.E.U16 R29, desc[UR10][R34.64] ;  /* 0x0000000a221d7981 */ /* 0x0000a2000c1e1500 */
[----:B------:R-:W-:Y:S02]  /*0820*/  LEA.HI.X.SX32 R39, R39, R0, 0x1, P0 ;  /* 0x0000000027277211 */ /* 0x000fe400000f0eff */
[-C--:B------:R-:W-:Y:S02]  /*0830*/  LEA R40, P0, R41, R2.reuse, 0x1 ;  /* 0x0000000229287211 */ /* 0x080fe400078008ff */
[----:B------:R-:W-:Y:S01]  /*0840*/  LEA R42, P1, R43, R2, 0x1 ;  /* 0x000000022b2a7211 */ /* 0x000fe200078208ff */
[----:B------:R1:W2:Y:S01]  /*0850*/  LDG.E.U16 R31, desc[UR10][R38.64] ;  /* 0x0000000a261f7981 */ /* 0x0002a2000c1e1500 */
[----:B------:R-:W-:Y:S01]  /*0860*/  LEA.HI.X.SX32 R41, R41, R0, 0x1, P0 ;  /* 0x0000000029297211 */ /* 0x000fe200000f0eff */
[----:B0-----:R-:W-:Y:S01]  /*0870*/  IMAD R35, R14, 0x4, R45 ;  /* 0x000000040e237824 */ /* 0x001fe200078e022d */
[----:B------:R-:W-:-:S03]  /*0880*/  LEA R44, P0, R45, R2, 0x1 ;  /* 0x000000022d2c7211 */ /* 0x000fc600078008ff */
[----:B------:R0:W2:Y:S01]  /*0890*/  LDG.E.U16 R32, desc[UR10][R40.64] ;  /* 0x0000000a28207981 */ /* 0x0000a2000c1e1500 */
[C---:B------:R-:W-:Y:S01]  /*08a0*/  IMAD R37, R14.reuse, 0x4, R35 ;  /* 0x000000040e257824 */ /* 0x040fe200078e0223 */
[----:B------:R-:W-:Y:S02]  /*08b0*/  LEA.HI.X.SX32 R45, R45, R0, 0x1, P0 ;  /* 0x000000002d2d7211 */ /* 0x000fe400000f0eff */
[C---:B------:R-:W-:Y:S02]  /*08c0*/  LEA R46, P0, R35.reuse, R2, 0x1 ;  /* 0x00000002232e7211 */ /* 0x040fe400078008ff */
[C---:B------:R-:W-:Y:S01]  /*08d0*/  LEA R51, R14.reuse, R37, 0x2 ;  /* 0x000000250e337211 */ /* 0x040fe200078e10ff */
[----:B------:R-:W2:Y:S01]  /*08e0*/  LDG.E.U16 R34, desc[UR10][R44.64] ;  /* 0x0000000a2c227981 */ /* 0x000ea2000c1e1500 */
[----:B------:R-:W-:Y:S02]  /*08f0*/  LEA.HI.X.SX32 R47, R35, R0, 0x1, P0 ;  /* 0x00000000232f7211 */ /* 0x000fe400000f0eff */
[----:B------:R-:W-:Y:S01]  /*0900*/  LEA R48, P0, R37, R2, 0x1 ;  /* 0x0000000225307211 */ /* 0x000fe200078008ff */
[C---:B-1----:R-:W-:Y:S01]  /*0910*/  IMAD R39, R14.reuse, 0x4, R51 ;  /* 0x000000040e277824 */ /* 0x042fe200078e0233 */
[-C--:B------:R-:W-:Y:S01]  /*0920*/  LEA.HI.X.SX32 R43, R43, R0.reuse, 0x1, P1 ;  /* 0x000000002b2b7211 */ /* 0x080fe200008f0eff */
[----:B------:R-:W2:Y:S01]  /*0930*/  LDG.E.U16 R35, desc[UR10][R46.64] ;  /* 0x0000000a2e237981 */ /* 0x000ea2000c1e1500 */
[----:B------:R-:W-:Y:S01]  /*0940*/  LEA.HI.X.SX32 R49, R37, R0, 0x1, P0 ;  /* 0x0000000025317211 */ /* 0x000fe200000f0eff */
[C---:B0-----:R-:W-:Y:S01]  /*0950*/  IMAD R41, R14.reuse, 0x4, R39 ;  /* 0x000000040e297824 */ /* 0x041fe200078e0227 */
[C---:B------:R-:W-:Y:S01]  /*0960*/  LEA R52, P0, R39.reuse, R2, 0x1 ;  /* 0x0000000227347211 */ /* 0x040fe200078008ff */
[----:B------:R0:W2:Y:S03]  /*0970*/  LDG.E.U16 R33, desc[UR10][R42.64] ;  /* 0x0000000a2a217981 */ /* 0x0000a6000c1e1500 */
[----:B------:R-:W-:Y:S01]  /*0980*/  LEA.HI.X.SX32 R53, R39, R0, 0x1, P0 ;  /* 0x0000000027357211 */ /* 0x000fe200000f0eff */
[----:B------:R-:W-:Y:S01]  /*0990*/  IMAD R39, R14, 0x4, R41 ;  /* 0x000000040e277824 */ /* 0x000fe200078e0229 */
[-C--:B------:R-:W-:Y:S01]  /*09a0*/  LEA R50, P1, R51, R2.reuse, 0x1 ;  /* 0x0000000233327211 */ /* 0x080fe200078208ff */
[----:B------:R1:W2:Y:S01]  /*09b0*/  LDG.E.U16 R36, desc[UR10][R48.64] ;  /* 0x0000000a30247981 */ /* 0x0002a2000c1e1500 */
[----:B0-----:R-:W-:-:S03]  /*09c0*/  LEA R42, P0, R41, R2, 0x1 ;  /* 0x00000002292a7211 */ /* 0x001fc600078008ff */
[----:B------:R-:W2:Y:S01]  /*09d0*/  LDG.E.U16 R38, desc[UR10][R52.64] ;  /* 0x0000000a34267981 */ /* 0x000ea2000c1e1500 */
[-C--:B------:R-:W-:Y:S01]  /*09e0*/  LEA.HI.X.SX32 R43, R41, R0.reuse, 0x1, P0 ;  /* 0x00000000292b7211 */ /* 0x080fe200000f0eff */
[----:B------:R-:W-:Y:S01]  /*09f0*/  IMAD R41, R14, 0x4, R39 ;  /* 0x000000040e297824 */ /* 0x000fe200078e0227 */
[----:B------:R-:W-:-:S04]  /*0a00*/  LEA.HI.X.SX32 R51, R51, R0, 0x1, P1 ;  /* 0x0000000033337211 */ /* 0x000fc800008f0eff */
[----:B------:R-:W-:Y:S01]  /*0a10*/  LEA R55, R14, R41, 0x2 ;  /* 0x000000290e377211 */ /* 0x000fe200078e10ff */
[----:B------:R0:W2:Y:S01]  /*0a20*/  LDG.E.U16 R37, desc[UR10][R50.64] ;  /* 0x0000000a32257981 */ /* 0x0000a2000c1e1500 */
[----:B------:R-:W-:-:S04]  /*0a30*/  LEA R44, P0, R39, R2, 0x1 ;  /* 0x00000002272c7211 */ /* 0x000fc800078008ff */
[----:B------:R-:W-:Y:S02]  /*0a40*/  LEA.HI.X.SX32 R45, R39, R0, 0x1, P0 ;  /* 0x00000000272d7211 */ /* 0x000fe400000f0eff */
[-C--:B-1----:R-:W-:Y:S01]  /*0a50*/  LEA R48, P0, R55, R2.reuse, 0x1 ;  /* 0x0000000237307211 */ /* 0x082fe200078008ff */
[----:B------:R-:W2:Y:S01]  /*0a60*/  LDG.E.U16 R39, desc[UR10][R42.64] ;  /* 0x0000000a2a277981 */ /* 0x000ea2000c1e1500 */
[C---:B0-----:R-:W-:Y:S01]  /*0a70*/  IMAD R51, R14.reuse, 0x4, R55 ;  /* 0x000000040e337824 */ /* 0x041fe200078e0237 */
[----:B------:R-:W-:Y:S02]  /*0a80*/  LEA R46, P1, R41, R2, 0x1 ;  /* 0x00000002292e7211 */ /* 0x000fe400078208ff */
[----:B------:R-:W2:Y:S01]  /*0a90*/  LDG.E.U16 R40, desc[UR10][R44.64] ;  /* 0x0000000a2c287981 */ /* 0x000ea2000c1e1500 */
[----:B------:R-:W-:Y:S01]  /*0aa0*/  IMAD R53, R14, 0x4, R51 ;  /* 0x000000040e357824 */ /* 0x000fe200078e0233 */
[----:B------:R-:W-:-:S03]  /*0ab0*/  LEA.HI.X.SX32 R49, R55, R0, 0x1, P0 ;  /* 0x0000000037317211 */ /* 0x000fc600000f0eff */
[C---:B------:R-:W-:Y:S01]  /*0ac0*/  IMAD R55, R14.reuse, 0x4, R53 ;  /* 0x000000040e377824 */ /* 0x040fe200078e0235 */
[----:B------:R-:W-:Y:S01]  /*0ad0*/  LEA R50, P0, R51, R2, 0x1 ;  /* 0x0000000233327211 */ /* 0x000fe200078008ff */
[----:B------:R-:W2:Y:S01]  /*0ae0*/  LDG.E.U16 R42, desc[UR10][R48.64] ;  /* 0x0000000a302a7981 */ /* 0x000ea2000c1e1500 */
[-C--:B------:R-:W-:Y:S01]  /*0af0*/  LEA.HI.X.SX32 R47, R41, R0.reuse, 0x1, P1 ;  /* 0x00000000292f7211 */ /* 0x080fe200008f0eff */
[----:B------:R-:W-:Y:S01]  /*0b00*/  IMAD R57, R14, 0x4, R55 ;  /* 0x000000040e397824 */ /* 0x000fe200078e0237 */
[----:B------:R-:W-:Y:S02]  /*0b10*/  LEA.HI.X.SX32 R51, R51, R0, 0x1, P0 ;  /* 0x0000000033337211 */ /* 0x000fe400000f0eff */
[C---:B------:R-:W-:Y:S01]  /*0b20*/  LEA R52, P0, R53.reuse, R2, 0x1 ;  /* 0x0000000235347211 */ /* 0x040fe200078008ff */
[----:B------:R0:W2:Y:S03]  /*0b30*/  LDG.E.U16 R41, desc[UR10][R46.64] ;  /* 0x0000000a2e297981 */ /* 0x0000a6000c1e1500 */
[----:B------:R-:W-:Y:S01]  /*0b40*/  LEA.HI.X.SX32 R53, R53, R0, 0x1, P0 ;  /* 0x0000000035357211 */ /* 0x000fe200000f0eff */
[----:B------:R1:W2:Y:S01]  /*0b50*/  LDG.E.U16 R43, desc[UR10][R50.64] ;  /* 0x0000000a322b7981 */ /* 0x0002a2000c1e1500 */
[----:B------:R-:W-:-:S02]  /*0b60*/  LEA R56, P0, R57, R2, 0x1 ;  /* 0x0000000239387211 */ /* 0x000fc400078008ff */
[----:B------:R-:W-:Y:S01]  /*0b70*/  LEA R54, P1, R55, R2, 0x1 ;  /* 0x0000000237367211 */ /* 0x000fe200078208ff */
[----:B------:R1:W2:Y:S01]  /*0b80*/  LDG.E.U16 R44, desc[UR10][R52.64] ;  /* 0x0000000a342c7981 */ /* 0x0002a2000c1e1500 */
[----:B0-----:R-:W-:Y:S02]  /*0b90*/  LEA R47, R14, R57, 0x2 ;  /* 0x000000390e2f7211 */ /* 0x001fe400078e10ff */
[----:B------:R-:W-:-:S03]  /*0ba0*/  LEA.HI.X.SX32 R57, R57, R0, 0x1, P0 ;  /* 0x0000000039397211 */ /* 0x000fc600000f0eff */
[C---:B------:R-:W-:Y:S01]  /*0bb0*/  IMAD R49, R14.reuse, 0x4, R47 ;  /* 0x000000040e317824 */ /* 0x040fe200078e022f */
[C---:B------:R-:W-:Y:S01]  /*0bc0*/  LEA R58, P0, R47.reuse, R2, 0x1 ;  /* 0x000000022f3a7211 */ /* 0x040fe200078008ff */
[----:B------:R-:W2:Y:S02]  /*0bd0*/  LDG.E.U16 R46, desc[UR10][R56.64] ;  /* 0x0000000a382e7981 */ /* 0x000ea4000c1e1500 */
[C---:B------:R-:W-:Y:S01]  /*0be0*/  IMAD R63, R14.reuse, 0x4, R49 ;  /* 0x000000040e3f7824 */ /* 0x040fe200078e0231 */
[----:B------:R-:W-:Y:S02]  /*0bf0*/  LEA.HI.X.SX32 R59, R47, R0, 0x1, P0 ;  /* 0x000000002f3b7211 */ /* 0x000fe400000f0eff */
[----:B------:R-:W-:Y:S01]  /*0c00*/  LEA R60, P0, R49, R2, 0x1 ;  /* 0x00000002313c7211 */ /* 0x000fe200078008ff */
[C---:B-1----:R-:W-:Y:S01]  /*0c10*/  IMAD R51, R14.reuse, 0x4, R63 ;  /* 0x000000040e337824 */ /* 0x042fe200078e023f */
[-C--:B------:R-:W-:Y:S01]  /*0c20*/  LEA.HI.X.SX32 R55, R55, R0.reuse, 0x1, P1 ;  /* 0x0000000037377211 */ /* 0x080fe200008f0eff */
[----:B------:R-:W2:Y:S01]  /*0c30*/  LDG.E.U16 R47, desc[UR10][R58.64] ;  /* 0x0000000a3a2f7981 */ /* 0x000ea2000c1e1500 */
[----:B------:R-:W-:Y:S01]  /*0c40*/  LEA.HI.X.SX32 R61, R49, R0, 0x1, P0 ;  /* 0x00000000313d7211 */ /* 0x000fe200000f0eff */
[C---:B------:R-:W-:Y:S01]  /*0c50*/  IMAD R53, R14.reuse, 0x4, R51 ;  /* 0x000000040e357824 */ /* 0x040fe200078e0233 */
[C---:B------:R-:W-:Y:S01]  /*0c60*/  LEA R64, P0, R51.reuse, R2, 0x1 ;  /* 0x0000000233407211 */ /* 0x040fe200078008ff */
[----:B------:R0:W2:Y:S03]  /*0c70*/  LDG.E.U16 R45, desc[UR10][R54.64] ;  /* 0x0000000a362d7981 */ /* 0x0000a6000c1e1500 */
[----:B------:R-:W-:Y:S01]  /*0c80*/  LEA.HI.X.SX32 R65, R51, R0, 0x1, P0 ;  /* 0x0000000033417211 */ /* 0x000fe200000f0eff */
[----:B------:R1:W2:Y:S01]  /*0c90*/  LDG.E.U16 R48, desc[UR10][R60.64] ;  /* 0x0000000a3c307981 */ /* 0x0002a2000c1e1500 */
[----:B------:R-:W-:-:S02]  /*0ca0*/  LEA R51, R14, R53, 0x2 ;  /* 0x000000350e337211 */ /* 0x000fc400078e10ff */
[-C--:B------:R-:W-:Y:S01]  /*0cb0*/  LEA R62, P1, R63, R2.reuse, 0x1 ;  /* 0x000000023f3e7211 */ /* 0x080fe200078208ff */
[----:B------:R-:W2:Y:S01]  /*0cc0*/  LDG.E.U16 R50, desc[UR10][R64.64] ;  /* 0x0000000a40327981 */ /* 0x000ea2000c1e1500 */
[----:B0-----:R-:W-:-:S04]  /*0cd0*/  LEA R54, P0, R53, R2, 0x1 ;  /* 0x0000000235367211 */ /* 0x001fc800078008ff */
[-C--:B------:R-:W-:Y:S01]  /*0ce0*/  LEA.HI.X.SX32 R55, R53, R0.reuse, 0x1, P0 ;  /* 0x0000000035377211 */ /* 0x080fe200000f0eff */
[----:B------:R-:W-:Y:S01]  /*0cf0*/  IMAD R53, R14, 0x4, R51 ;  /* 0x000000040e357824 */ /* 0x000fe200078e0233 */
[----:B------:R-:W-:-:S03]  /*0d00*/  LEA.HI.X.SX32 R63, R63, R0, 0x1, P1 ;  /* 0x000000003f3f7211 */ /* 0x000fc600008f0eff */
[C---:B------:R-:W-:Y:S01]  /*0d10*/  IMAD R67, R14.reuse, 0x4, R53 ;  /* 0x000000040e437824 */ /* 0x040fe200078e0235 */
[C---:B------:R-:W-:Y:S01]  /*0d20*/  LEA R56, P0, R51.reuse, R2, 0x1 ;  /* 0x0000000233387211 */ /* 0x040fe200078008ff */
[----:B------:R0:W2:Y:S03]  /*0d30*/  LDG.E.U16 R49, desc[UR10][R62.64] ;  /* 0x0000000a3e317981 */ /* 0x0000a6000c1e1500 */
[----:B------:R-:W-:Y:S02]  /*0d40*/  LEA.HI.X.SX32 R57, R51, R0, 0x1, P0 ;  /* 0x0000000033397211 */ /* 0x000fe400000f0eff */
[-C--:B-1----:R-:W-:Y:S01]  /*0d50*/  LEA R60, P0, R67, R2.reuse, 0x1 ;  /* 0x00000002433c7211 */ /* 0x082fe200078008ff */
[----:B------:R-:W2:Y:S01]  /*0d60*/  LDG.E.U16 R51, desc[UR10][R54.64] ;  /* 0x0000000a36337981 */ /* 0x000ea2000c1e1500 */
[----:B0-----:R-:W-:Y:S01]  /*0d70*/  IMAD R63, R14, 0x4, R67 ;  /* 0x000000040e3f7824 */ /* 0x001fe200078e0243 */
[----:B------:R-:W-:-:S02]  /*0d80*/  LEA R58, P1, R53, R2, 0x1 ;  /* 0x00000002353a7211 */ /* 0x000fc400078208ff */
[----:B------:R-:W2:Y:S01]  /*0d90*/  LDG.E.U16 R52, desc[UR10][R56.64] ;  /* 0x0000000a38347981 */ /* 0x000ea2000c1e1500 */
[C---:B------:R-:W-:Y:S01]  /*0da0*/  IMAD R65, R14.reuse, 0x4, R63 ;  /* 0x000000040e417824 */ /* 0x040fe200078e023f */
[----:B------:R-:W-:Y:S02]  /*0db0*/  LEA.HI.X.SX32 R61, R67, R0, 0x1, P0 ;  /* 0x00000000433d7211 */ /* 0x000fe400000f0eff */
[----:B------:R-:W-:Y:S02]  /*0dc0*/  LEA R62, P0, R63, R2, 0x1 ;  /* 0x000000023f3e7211 */ /* 0x000fe400078008ff */
[C---:B------:R-:W-:Y:S01]  /*0dd0*/  LEA R67, R14.reuse, R65, 0x2 ;  /* 0x000000410e437211 */ /* 0x040fe200078e10ff */
[----:B------:R-:W2:Y:S01]  /*0de0*/  LDG.E.U16 R54, desc[UR10][R60.64] ;  /* 0x0000000a3c367981 */ /* 0x000ea2000c1e1500 */
[-C--:B------:R-:W-:Y:S02]  /*0df0*/  LEA.HI.X.SX32 R59, R53, R0.reuse, 0x1, P1 ;  /* 0x00000000353b7211 */ /* 0x080fe400008f0eff */
[----:B------:R-:W-:Y:S01]  /*0e00*/  LEA.HI.X.SX32 R63, R63, R0, 0x1, P0 ;  /* 0x000000003f3f7211 */ /* 0x000fe200000f0eff */
[----:B------:R-:W-:Y:S01]  /*0e10*/  IMAD R69, R14, 0x4, R67 ;  /* 0x000000040e457824 */ /* 0x000fe200078e0243 */
[C---:B------:R-:W-:Y:S01]  /*0e20*/  LEA R64, P0, R65.reuse, R2, 0x1 ;  /* 0x0000000241407211 */ /* 0x040fe200078008ff */
[----:B------:R0:W2:Y:S03]  /*0e30*/  LDG.E.U16 R53, desc[UR10][R58.64] ;  /* 0x0000000a3a357981 */ /* 0x0000a6000c1e1500 */
[----:B------:R-:W-:Y:S01]  /*0e40*/  LEA.HI.X.SX32 R65, R65, R0, 0x1, P0 ;  /* 0x0000000041417211 */ /* 0x000fe200000f0eff */
[----:B------:R1:W2:Y:S01]  /*0e50*/  LDG.E.U16 R55, desc[UR10][R62.64] ;  /* 0x0000000a3e377981 */ /* 0x0002a2000c1e1500 */
[----:B------:R-:W-:-:S02]  /*0e60*/  LEA R68, P0, R69, R2, 0x1 ;  /* 0x0000000245447211 */ /* 0x000fc400078008ff */
[----:B------:R-:W-:Y:S01]  /*0e70*/  LEA R66, P1, R67, R2, 0x1 ;  /* 0x0000000243427211 */ /* 0x000fe200078208ff */
[----:B------:R1:W2:Y:S01]  /*0e80*/  LDG.E.U16 R56, desc[UR10][R64.64] ;  /* 0x0000000a40387981 */ /* 0x0002a2000c1e1500 */
[----:B0-----:R-:W-:Y:S01]  /*0e90*/  IMAD R59, R14, 0x4, R69 ;  /* 0x000000040e3b7824 */ /* 0x001fe200078e0245 */
[----:B------:R-:W-:-:S03]  /*0ea0*/  LEA.HI.X.SX32 R69, R69, R0, 0x1, P0 ;  /* 0x0000000045457211 */ /* 0x000fc600000f0eff */
[C---:B------:R-:W-:Y:S01]  /*0eb0*/  IMAD R61, R14.reuse, 0x4, R59 ;  /* 0x000000040e3d7824 */ /* 0x040fe200078e023b */
[C---:B------:R-:W-:Y:S01]  /*0ec0*/  LEA R70, P0, R59.reuse, R2, 0x1 ;  /* 0x000000023b467211 */ /* 0x040fe200078008ff */
[----:B------:R-:W2:Y:S02]  /*0ed0*/  LDG.E.U16 R58, desc[UR10][R68.64] ;  /* 0x0000000a443a7981 */ /* 0x000ea4000c1e1500 */
[C---:B------:R-:W-:Y:S01]  /*0ee0*/  IMAD R75, R14.reuse, 0x4, R61 ;  /* 0x000000040e4b7824 */ /* 0x040fe200078e023d */
[----:B------:R-:W-:Y:S02]  /*0ef0*/  LEA.HI.X.SX32 R71, R59, R0, 0x1, P0 ;  /* 0x000000003b477211 */ /* 0x000fe400000f0eff */
[----:B------:R-:W-:Y:S02]  /*0f00*/  LEA R72, P0, R61, R2, 0x1 ;  /* 0x000000023d487211 */ /* 0x000fe400078008ff */
[----:B-1----:R-:W-:Y:S01]  /*0f10*/  LEA R63, R14, R75, 0x2 ;  /* 0x0000004b0e3f7211 */ /* 0x002fe200078e10ff */
[----:B------:R-:W2:Y:S01]  /*0f20*/  LDG.E.U16 R59, desc[UR10][R70.64] ;  /* 0x0000000a463b7981 */ /* 0x000ea2000c1e1500 */
[----:B------:R-:W-:-:S02]  /*0f30*/  LEA.HI.X.SX32 R67, R67, R0, 0x1, P1 ;  /* 0x0000000043437211 */ /* 0x000fc400008f0eff */
[----:B------:R-:W-:Y:S01]  /*0f40*/  LEA.HI.X.SX32 R73, R61, R0, 0x1, P0 ;  /* 0x000000003d497211 */ /* 0x000fe200000f0eff */
[C---:B------:R-:W-:Y:S01]  /*0f50*/  IMAD R65, R14.reuse, 0x4, R63 ;  /* 0x000000040e417824 */ /* 0x040fe200078e023f */
        /* <DEDUP_REMOVED lines=10> */
[----:B------:R-:W-:-:S03]  /*1000*/  LEA.HI.X.SX32 R75, R75, R0, 0x1, P1 ;  /* 0x000000004b4b7211 */ /* 0x000fc600008f0eff */
[C---:B------:R-:W-:Y:S01]  /*1010*/  IMAD R79, R14.reuse, 0x4, R65 ;  /* 0x000000040e4f7824 */ /* 0x040fe200078e0241 */
[C---:B------:R-:W-:Y:S01]  /*1020*/  LEA R68, P0, R63.reuse, R2, 0x1 ;  /* 0x000000023f447211 */ /* 0x040fe200078008ff */
[----:B------:R0:W2:Y:S03]  /*1030*/  LDG.E.U16 R61, desc[UR10][R74.64] ;  /* 0x0000000a4a3d7981 */ /* 0x0000a6000c1e1500 */
[----:B------:R-:W-:Y:S02]  /*1040*/  LEA.HI.X.SX32 R69, R63, R0, 0x1, P0 ;  /* 0x000000003f457211 */ /* 0x000fe400000f0eff */
[----:B-1----:R-:W-:Y:S01]  /*1050*/  LEA R72, P0, R79, R2, 0x1 ;  /* 0x000000024f487211 */ /* 0x002fe200078008ff */
[----:B------:R-:W2:Y:S01]  /*1060*/  LDG.E.U16 R63, desc[UR10][R66.64] ;  /* 0x0000000a423f7981 */ /* 0x000ea2000c1e1500 */
[----:B0-----:R-:W-:-:S03]  /*1070*/  LEA R75, R14, R79, 0x2 ;  /* 0x0000004f0e4b7211 */ /* 0x001fc600078e10ff */
[----:B------:R-:W2:Y:S01]  /*1080*/  LDG.E.U16 R64, desc[UR10][R68.64] ;  /* 0x0000000a44407981 */ /* 0x000ea2000c1e1500 */
[----:B------:R-:W-:Y:S01]  /*1090*/  LEA.HI.X.SX32 R73, R79, R0, 0x1, P0 ;  /* 0x000000004f497211 */ /* 0x000fe200000f0eff */
[----:B------:R-:W-:Y:S01]  /*10a0*/  IMAD R77, R14, 0x4, R75 ;  /* 0x000000040e4d7824 */ /* 0x000fe200078e024b */
[----:B------:R-:W-:-:S03]  /*10b0*/  LEA R70, P1, R65, R2, 0x1 ;  /* 0x0000000241467211 */ /* 0x000fc600078208ff */
[----:B------:R-:W2:Y:S01]  /*10c0*/  LDG.E.U16 R66, desc[UR10][R72.64] ;  /* 0x0000000a48427981 */ /* 0x000ea2000c1e1500 */
[----:B------:R-:W-:Y:S01]  /*10d0*/  IMAD R79, R14, 0x4, R77 ;  /* 0x000000040e4f7824 */ /* 0x000fe200078e024d */
[----:B------:R-:W-:-:S03]  /*10e0*/  LEA.HI.X.SX32 R71, R65, R0, 0x1, P1 ;  /* 0x0000000041477211 */ /* 0x000fc600008f0eff */
[C---:B------:R-:W-:Y:S02]  /*10f0*/  IMAD R81, R14.reuse, 0x4, R79 ;  /* 0x000000040e517824 */ /* 0x040fe400078e024f */
[----:B------:R0:W2:Y:S02]  /*1100*/  LDG.E.U16 R65, desc[UR10][R70.64] ;  /* 0x0000000a46417981 */ /* 0x0000a4000c1e1500 */
[----:B------:R-:W-:Y:S01]  /*1110*/  IMAD R83, R14, 0x4, R81 ;  /* 0x000000040e537824 */ /* 0x000fe200078e0251 */
[----:B------:R-:W-:-:S04]  /*1120*/  LEA R74, P0, R75, R2, 0x1 ;  /* 0x000000024b4a7211 */ /* 0x000fc800078008ff */
[----:B0-----:R-:W-:Y:S02]  /*1130*/  LEA R71, R14, R83, 0x2 ;  /* 0x000000530e477211 */ /* 0x001fe400078e10ff */
[----:B------:R-:W-:-:S03]  /*1140*/  LEA.HI.X.SX32 R75, R75, R0, 0x1, P0 ;  /* 0x000000004b4b7211 */ /* 0x000fc600000f0eff */
[C---:B------:R-:W-:Y:S01]  /*1150*/  IMAD R73, R14.reuse, 0x4, R71 ;  /* 0x000000040e497824 */ /* 0x040fe200078e0247 */
[C---:B------:R-:W-:Y:S01]  /*1160*/  LEA R76, P0, R77.reuse, R2, 0x1 ;  /* 0x000000024d4c7211 */ /* 0x040fe200078008ff */
[----:B------:R0:W2:Y:S02]  /*1170*/  LDG.E.U16 R67, desc[UR10][R74.64] ;  /* 0x0000000a4a437981 */ /* 0x0000a4000c1e1500 */
[C---:B------:R-:W-:Y:S01]  /*1180*/  IMAD R87, R14.reuse, 0x4, R73 ;  /* 0x000000040e577824 */ /* 0x040fe200078e0249 */
[----:B------:R-:W-:Y:S02]  /*1190*/  LEA.HI.X.SX32 R77, R77, R0, 0x1, P0 ;  /* 0x000000004d4d7211 */ /* 0x000fe400000f0eff */
[-C--:B------:R-:W-:Y:S02]  /*11a0*/  LEA R80, P0, R81, R2.reuse, 0x1 ;  /* 0x0000000251507211 */ /* 0x080fe400078008ff */
[----:B------:R-:W-:Y:S01]  /*11b0*/  LEA R78, P1, R79, R2, 0x1 ;  /* 0x000000024f4e7211 */ /* 0x000fe200078208ff */
[----:B------:R-:W2:Y:S01]  /*11c0*/  LDG.E.U16 R68, desc[UR10][R76.64] ;  /* 0x0000000a4c447981 */ /* 0x000ea2000c1e1500 */
[----:B0-----:R-:W-:-:S04]  /*11d0*/  IMAD R75, R14, 0x4, R87 ;  /* 0x000000040e4b7824 */ /* 0x001fc800078e0257 */
[C---:B------:R-:W-:Y:S01]  /*11e0*/  IMAD R89, R14.reuse, 0x4, R75 ;  /* 0x000000040e597824 */ /* 0x040fe200078e024b */
[----:B------:R-:W-:Y:S02]  /*11f0*/  LEA.HI.X.SX32 R81, R81, R0, 0x1, P0 ;  /* 0x0000000051517211 */ /* 0x000fe400000f0eff */
[----:B------:R-:W-:Y:S02]  /*1200*/  LEA R82, P0, R83, R2, 0x1 ;  /* 0x0000000253527211 */ /* 0x000fe400078008ff */
[C---:B------:R-:W-:Y:S01]  /*1210*/  LEA R91, R14.reuse, R89, 0x2 ;  /* 0x000000590e5b7211 */ /* 0x040fe200078e10ff */
[----:B------:R-:W2:Y:S01]  /*1220*/  LDG.E.U16 R70, desc[UR10][R80.64] ;  /* 0x0000000a50467981 */ /* 0x000ea2000c1e1500 */
[-C--:B------:R-:W-:Y:S02]  /*1230*/  LEA.HI.X.SX32 R79, R79, R0.reuse, 0x1, P1 ;  /* 0x000000004f4f7211 */ /* 0x080fe400008f0eff */
[----:B------:R-:W-:Y:S01]  /*1240*/  LEA.HI.X.SX32 R83, R83, R0, 0x1, P0 ;  /* 0x0000000053537211 */ /* 0x000fe200000f0eff */
[C---:B------:R-:W-:Y:S01]  /*1250*/  IMAD R93, R14.reuse, 0x4, R91 ;  /* 0x000000040e5d7824 */ /* 0x040fe200078e025b */
[C---:B------:R-:W-:Y:S01]  /*1260*/  LEA R84, P0, R71.reuse, R2, 0x1 ;  /* 0x0000000247547211 */ /* 0x040fe200078008ff */
[----:B------:R0:W2:Y:S02]  /*1270*/  LDG.E.U16 R69, desc[UR10][R78.64] ;  /* 0x0000000a4e457981 */ /* 0x0000a4000c1e1500 */
[----:B------:R-:W-:Y:S01]  /*1280*/  IMAD R95, R14, 0x4, R93 ;  /* 0x000000040e5f7824 */ /* 0x000fe200078e025d */
[----:B------:R-:W-:-:S02]  /*1290*/  LEA.HI.X.SX32 R85, R71, R0, 0x1, P0 ;  /* 0x0000000047557211 */ /* 0x000fc400000f0eff */
[----:B------:R1:W2:Y:S01]  /*12a0*/  LDG.E.U16 R71, desc[UR10][R82.64] ;  /* 0x0000000a52477981 */ /* 0x0002a2000c1e1500 */
[----:B------:R-:W-:-:S03]  /*12b0*/  IMAD R97, R14, 0x4, R95 ;  /* 0x000000040e617824 */ /* 0x000fc600078e025f */
[----:B------:R1:W2:Y:S01]  /*12c0*/  LDG.E.U16 R72, desc[UR10][R84.64] ;  /* 0x0000000a54487981 */ /* 0x0002a2000c1e1500 */
[----:B0-----:R-:W-:Y:S01]  /*12d0*/  LEA R78, P0, R87, R2, 0x1 ;  /* 0x00000002574e7211 */ /* 0x001fe200078008ff */
[----:B------:R-:W-:-:S03]  /*12e0*/  IMAD R99, R14, 0x4, R97 ;  /* 0x000000040e637824 */ /* 0x000fc600078e0261 */
[----:B------:R-:W-:Y:S02]  /*12f0*/  LEA.HI.X.SX32 R79, R87, R0, 0x1, P0 ;  /* 0x00000000574f7211 */ /* 0x000fe400000f0eff */
[C---:B------:R-:W-:Y:S02]  /*1300*/  LEA R80, P0, R75.reuse, R2, 0x1 ;  /* 0x000000024b507211 */ /* 0x040fe400078008ff */
[C---:B------:R-:W-:Y:S01]  /*1310*/  LEA R101, R14.reuse, R99, 0x2 ;  /* 0x000000630e657211 */ /* 0x040fe200078e10ff */
[----:B------:R-:W2:Y:S01]  /*1320*/  LDG.E.U16 R74, desc[UR10][R78.64] ;  /* 0x0000000a4e4a7981 */ /* 0x000ea2000c1e1500 */
[----:B------:R-:W-:Y:S02]  /*1330*/  LEA.HI.X.SX32 R81, R75, R0, 0x1, P0 ;  /* 0x000000004b517211 */ /* 0x000fe400000f0eff */
[-C--:B-1----:R-:W-:Y:S01]  /*1340*/  LEA R82, P0, R89, R2.reuse, 0x1 ;  /* 0x0000000259527211 */ /* 0x082fe200078008ff */
[----:B------:R-:W-:Y:S01]  /*1350*/  IMAD R103, R14, 0x4, R101 ;  /* 0x000000040e677824 */ /* 0x000fe200078e0265 */
[----:B------:R-:W-:Y:S01]  /*1360*/  LEA R76, P1, R73, R2, 0x1 ;  /* 0x00000002494c7211 */ /* 0x000fe200078208ff */
[----:B------:R-:W2:Y:S01]  /*1370*/  LDG.E.U16 R75, desc[UR10][R80.64] ;  /* 0x0000000a504b7981 */ /* 0x000ea2000c1e1500 */
[----:B------:R-:W-:-:S02]  /*1380*/  LEA.HI.X.SX32 R83, R89, R0, 0x1, P0 ;  /* 0x0000000059537211 */ /* 0x000fc400000f0eff */
[----:B------:R-:W-:-:S04]  /*1390*/  LEA R84, P0, R93, R2, 0x1 ;  /* 0x000000025d547211 */ /* 0x000fc800078008ff */
[----:B------:R-:W-:Y:S01]  /*13a0*/  LEA.HI.X.SX32 R85, R93, R0, 0x1, P0 ;  /* 0x000000005d557211 */ /* 0x000fe200000f0eff */
[----:B------:R-:W-:-:S04]  /*13b0*/  IMAD R93, R14, 0x4, R103 ;  /* 0x000000040e5d7824 */ /* 0x000fc800078e0267 */
[C---:B------:R-:W-:Y:S01]  /*13c0*/  IMAD R105, R14.reuse, 0x4, R93 ;  /* 0x000000040e697824 */ /* 0x040fe200078e025d */
[----:B------:R-:W-:Y:S01]  /*13d0*/  LEA R88, P0, R95, R2, 0x1 ;  /* 0x000000025f587211 */ /* 0x000fe200078008ff */
[----:B------:R-:W2:Y:S02]  /*13e0*/  LDG.E.U16 R78, desc[UR10][R84.64] ;  /* 0x0000000a544e7981 */ /* 0x000ea4000c1e1500 */
[----:B------:R-:W-:Y:S01]  /*13f0*/  IMAD R107, R14, 0x4, R105 ;  /* 0x000000040e6b7824 */ /* 0x000fe200078e0269 */
[----:B------:R-:W-:Y:S02]  /*1400*/  LEA.HI.X.SX32 R77, R73, R0, 0x1, P1 ;  /* 0x00000000494d7211 */ /* 0x000fe400008f0eff */
[----:B------:R-:W-:Y:S02]  /*1410*/  LEA R86, P1, R91, R2, 0x1 ;  /* 0x000000025b567211 */ /* 0x000fe400078208ff */
[----:B------:R-:W-:Y:S01]  /*1420*/  LEA.HI.X.SX32 R89, R95, R0, 0x1, P0 ;  /* 0x000000005f597211 */ /* 0x000fe200000f0eff */
[----:B------:R-:W2:Y:S01]  /*1430*/  LDG.E.U16 R73, desc[UR10][R76.64] ;  /* 0x0000000a4c497981 */ /* 0x000ea2000c1e1500 */
[----:B------:R-:W-:-:S02]  /*1440*/  LEA R90, P0, R97, R2, 0x1 ;  /* 0x00000002615a7211 */ /* 0x000fc400078008ff */
[C---:B------:R-:W-:Y:S01]  /*1450*/  LEA R109, R14.reuse, R107, 0x2 ;  /* 0x0000006b0e6d7211 */ /* 0x040fe200078e10ff */
[----:B------:R-:W2:Y:S01]  /*1460*/  LDG.E.U16 R79, desc[UR10][R88.64] ;  /* 0x0000000a584f7981 */ /* 0x000ea2000c1e1500 */
[-C--:B------:R-:W-:Y:S02]  /*1470*/  LEA.HI.X.SX32 R87, R91, R0.reuse, 0x1, P1 ;  /* 0x000000005b577211 */ /* 0x080fe400008f0eff */
[----:B------:R-:W-:Y:S01]  /*1480*/  LEA.HI.X.SX32 R91, R97, R0, 0x1, P0 ;  /* 0x00000000615b7211 */ /* 0x000fe200000f0eff */
[C---:B------:R-:W-:Y:S01]  /*1490*/  IMAD R97, R14.reuse, 0x4, R109 ;  /* 0x000000040e617824 */ /* 0x040fe200078e026d */
[----:B------:R0:W2:Y:S03]  /*14a0*/  LDG.E.U16 R76, desc[UR10][R82.64] ;  /* 0x0000000a524c7981 */ /* 0x0000a6000c1e1500 */
[C---:B------:R-:W-:Y:S01]  /*14b0*/  IMAD R111, R14.reuse, 0x4, R97 ;  /* 0x000000040e6f7824 */ /* 0x040fe200078e0261 */
[----:B------:R-:W-:Y:S01]  /*14c0*/  LEA R94, P1, R99, R2, 0x1 ;  /* 0x00000002635e7211 */ /* 0x000fe200078208ff */
[----:B------:R1:W2:Y:S02]  /*14d0*/  LDG.E.U16 R77, desc[UR10][R86.64] ;  /* 0x0000000a564d7981 */ /* 0x0002a4000c1e1500 */
[----:B------:R-:W-:-:S02]  /*14e0*/  IMAD R113, R14, 0x4, R111 ;  /* 0x000000040e717824 */ /* 0x000fc400078e026f */
[----:B------:R1:W2:Y:S02]  /*14f0*/  LDG.E.U16 R80, desc[UR10][R90.64] ;  /* 0x0000000a5a507981 */ /* 0x0002a4000c1e1500 */
[----:B------:R-:W-:Y:S01]  /*1500*/  IMAD R115, R14, 0x4, R113 ;  /* 0x000000040e737824 */ /* 0x000fe200078e0271 */
[----:B0-----:R-:W-:-:S04]  /*1510*/  LEA R82, P0, R101, R2, 0x1 ;  /* 0x0000000265527211 */ /* 0x001fc800078008ff */
[C---:B------:R-:W-:Y:S02]  /*1520*/  LEA R117, R14.reuse, R115, 0x2 ;  /* 0x000000730e757211 */ /* 0x040fe400078e10ff */
[----:B------:R-:W-:Y:S02]  /*1530*/  LEA.HI.X.SX32 R83, R101, R0, 0x1, P0 ;  /* 0x0000000065537211 */ /* 0x000fe400000f0eff */
[----:B------:R-:W-:Y:S02]  /*1540*/  LEA R84, P0, R103, R2, 0x1 ;  /* 0x0000000267547211 */ /* 0x000fe400078008ff */
[----:B------:R-:W-:Y:S01]  /*1550*/  LEA.HI.X.SX32 R95, R99, R0, 0x1, P1 ;  /* 0x00000000635f7211 */ /* 0x000fe200008f0eff */
[----:B------:R-:W-:Y:S01]  /*1560*/  IMAD R119, R14, 0x4, R117 ;  /* 0x000000040e777824 */ /* 0x000fe200078e0275 */
[----:B------:R-:W-:Y:S01]  /*1570*/  LEA R88, P1, R105, R2, 0x1 ;  /* 0x0000000269587211 */ /* 0x000fe200078208ff */
[----:B------:R0:W2:Y:S01]  /*1580*/  LDG.E.U16 R92, desc[UR10][R82.64] ;  /* 0x0000000a525c7981 */ /* 0x0000a2000c1e1500 */
[----:B------:R-:W-:-:S02]  /*1590*/  LEA.HI.X.SX32 R85, R103, R0, 0x1, P0 ;  /* 0x0000000067557211 */ /* 0x000fc400000f0eff */
[----:B-1----:R-:W-:Y:S01]  /*15a0*/  LEA R86, P0, R93, R2, 0x1 ;  /* 0x000000025d567211 */ /* 0x002fe200078008ff */
[----:B------:R-:W3:Y:S01]  /*15b0*/  LDG.E.U16 R81, desc[UR10][R94.64] ;  /* 0x0000000a5e517981 */ /* 0x000ee2000c1e1500 */
[-C--:B------:R-:W-:Y:S01]  /*15c0*/  LEA.HI.X.SX32 R89, R105, R0.reuse, 0x1, P1 ;  /* 0x0000000069597211 */ /* 0x080fe200008f0eff */
[C---:B------:R-:W-:Y:S01]  /*15d0*/  IMAD R105, R14.reuse, 0x4, R119 ;  /* 0x000000040e697824 */ /* 0x040fe200078e0277 */
[----:B------:R-:W-:Y:S02]  /*15e0*/  LEA.HI.X.SX32 R87, R93, R0, 0x1, P0 ;  /* 0x000000005d577211 */ /* 0x000fe400000f0eff */
[C---:B------:R-:W-:Y:S01]  /*15f0*/  LEA R90, P0, R107.reuse, R2, 0x1 ;  /* 0x000000026b5a7211 */ /* 0x040fe200078008ff */
[C---:B------:R-:W-:Y:S01]  /*1600*/  IMAD R121, R14.reuse, 0x4, R105 ;  /* 0x000000040e797824 */ /* 0x040fe200078e0269 */
[----:B------:R1:W3:Y:S02]  /*1610*/  LDG.E.U16 R93, desc[UR10][R84.64] ;  /* 0x0000000a545d7981 */ /* 0x0002e4000c1e1500 */
[----:B------:R-:W-:Y:S01]  /*1620*/  LEA.HI.X.SX32 R91, R107, R0, 0x1, P0 ;  /* 0x000000006b5b7211 */ /* 0x000fe200000f0eff */
[----:B------:R-:W-:Y:S01]  /*1630*/  IMAD R123, R14, 0x4, R121 ;  /* 0x000000040e7b7824 */ /* 0x000fe200078e0279 */
[C---:B0-----:R-:W-:Y:S01]  /*1640*/  LEA R82, P0, R109.reuse, R2, 0x1 ;  /* 0x000000026d527211 */ /* 0x041fe200078008ff */
[----:B------:R0:W4:Y:S03]  /*1650*/  LDG.E.U16 R98, desc[UR10][R86.64] ;  /* 0x0000000a56627981 */ /* 0x000126000c1e1500 */
[----:B------:R-:W-:Y:S01]  /*1660*/  LEA.HI.X.SX32 R83, R109, R0, 0x1, P0 ;  /* 0x000000006d537211 */ /* 0x000fe200000f0eff */
[----:B------:R5:W4:Y:S01]  /*1670*/  LDG.E.U16 R99, desc[UR10][R88.64] ;  /* 0x0000000a58637981 */ /* 0x000b22000c1e1500 */
[----:B-1----:R-:W-:-:S02]  /*1680*/  LEA R84, P0, R97, R2, 0x1 ;  /* 0x0000000261547211 */ /* 0x002fc400078008ff */
[----:B------:R-:W-:Y:S01]  /*1690*/  LEA R125, R14, R123, 0x2 ;  /* 0x0000007b0e7d7211 */ /* 0x000fe200078e10ff */
[----:B------:R1:W4:Y:S01]  /*16a0*/  LDG.E.U16 R101, desc[UR10][R82.64] ;  /* 0x0000000a52657981 */ /* 0x000322000c1e1500 */
[----:B------:R-:W-:-:S03]  /*16b0*/  LEA.HI.X.SX32 R85, R97, R0, 0x1, P0 ;  /* 0x0000000061557211 */ /* 0x000fc600000f0eff */
[C---:B------:R-:W-:Y:S01]  /*16c0*/  IMAD R97, R14.reuse, 0x4, R125 ;  /* 0x000000040e617824 */ /* 0x040fe200078e027d */
[C---:B0-----:R-:W-:Y:S01]  /*16d0*/  LEA R86, P0, R113.reuse, R2, 0x1 ;  /* 0x0000000271567211 */ /* 0x041fe200078008ff */
[----:B------:R0:W4:Y:S02]  /*16e0*/  LDG.E.U16 R100, desc[UR10][R90.64] ;  /* 0x0000000a5a647981 */ /* 0x000124000c1e1500 */
[C---:B------:R-:W-:Y:S01]  /*16f0*/  IMAD R127, R14.reuse, 0x4, R97 ;  /* 0x000000040e7f7824 */ /* 0x040fe200078e0261 */
[----:B------:R-:W-:Y:S01]  /*1700*/  LEA.HI.X.SX32 R87, R113, R0, 0x1, P0 ;  /* 0x0000000071577211 */ /* 0x000fe200000f0eff */
[----:B------:R0:W4:Y:S02]  /*1710*/  LDG.E.U16 R102, desc[UR10][R84.64] ;  /* 0x0000000a54667981 */ /* 0x000124000c1e1500 */
[C---:B------:R-:W-:Y:S01]  /*1720*/  IMAD R113, R14.reuse, 0x4, R127 ;  /* 0x000000040e717824 */ /* 0x040fe200078e027f */
[C---:B-----5:R-:W-:Y:S01]  /*1730*/  LEA R88, P0, R115.reuse, R2, 0x1 ;  /* 0x0000000273587211 */ /* 0x060fe200078008ff */
[----:B------:R5:W4:Y:S02]  /*1740*/  LDG.E.U16 R106, desc[UR10][R86.64] ;  /* 0x0000000a566a7981 */ /* 0x000b24000c1e1500 */
[----:B------:R-:W-:Y:S01]  /*1750*/  IMAD R129, R14, 0x4, R113 ;  /* 0x000000040e817824 */ /* 0x000fe200078e0271 */
[----:B------:R-:W-:-:S04]  /*1760*/  LEA.HI.X.SX32 R89, R115, R0, 0x1, P0 ;  /* 0x0000000073597211 */ /* 0x000fc800000f0eff */
[C---:B------:R-:W-:Y:S01]  /*1770*/  LEA R115, R14.reuse, R129, 0x2 ;  /* 0x000000810e737211 */ /* 0x040fe200078e10ff */
[----:B------:R-:W4:Y:S01]  /*1780*/  LDG.E.U16 R107, desc[UR10][R88.64] ;  /* 0x0000000a586b7981 */ /* 0x000f22000c1e1500 */
[-C--:B------:R-:W-:Y:S02]  /*1790*/  LEA R94, P1, R111, R2.reuse, 0x1 ;  /* 0x000000026f5e7211 */ /* 0x080fe400078208ff */
[----:B-1----:R-:W-:Y:S01]  /*17a0*/  LEA R82, P0, R117, R2, 0x1 ;  /* 0x0000000275527211 */ /* 0x002fe200078008ff */
[C---:B------:R-:W-:Y:S01]  /*17b0*/  IMAD R131, R14.reuse, 0x4, R115 ;  /* 0x000000040e837824 */ /* 0x040fe200078e0273 */
[----:B------:R-:W-:Y:S02]  /*17c0*/  LEA.HI.X.SX32 R95, R111, R0, 0x1, P1 ;  /* 0x000000006f5f7211 */ /* 0x000fe400008f0eff */
[----:B0-----:R-:W-:Y:S02]  /*17d0*/  LEA R90, P1, R119, R2, 0x1 ;  /* 0x00000002775a7211 */ /* 0x001fe400078208ff */
[-C--:B------:R-:W-:Y:S01]  /*17e0*/  LEA.HI.X.SX32 R83, R117, R0.reuse, 0x1, P0 ;  /* 0x0000000075537211 */ /* 0x080fe200000f0eff */
[C---:B------:R-:W-:Y:S01]  /*17f0*/  IMAD R117, R14.reuse, 0x4, R131 ;  /* 0x000000040e757824 */ /* 0x040fe200078e0283 */
[----:B------:R-:W-:Y:S01]  /*1800*/  LEA.HI.X.SX32 R91, R119, R0, 0x1, P1 ;  /* 0x00000000775b7211 */ /* 0x000fe200008f0eff */
[----:B------:R-:W4:Y:S01]  /*1810*/  LDG.E.U16 R103, desc[UR10][R94.64] ;  /* 0x0000000a5e677981 */ /* 0x000f22000c1e1500 */
[----:B------:R-:W-:Y:S01]  /*1820*/  LEA R110, P0, R105, R2, 0x1 ;  /* 0x00000002696e7211 */ /* 0x000fe200078008ff */
[----:B------:R-:W-:-:S02]  /*1830*/  IMAD R119, R14, 0x4, R117 ;  /* 0x000000040e777824 */ /* 0x000fc400078e0275 */
[----:B------:R0:W4:Y:S01]  /*1840*/  LDG.E.U16 R108, desc[UR10][R82.64] ;  /* 0x0000000a526c7981 */ /* 0x000122000c1e1500 */
[----:B------:R-:W-:Y:S01]  /*1850*/  LEA.HI.X.SX32 R111, R105, R0, 0x1, P0 ;  /* 0x00000000696f7211 */ /* 0x000fe200000f0eff */
[C---:B------:R-:W-:Y:S01]  /*1860*/  IMAD R105, R14.reuse, 0x4, R119 ;  /* 0x000000040e697824 */ /* 0x040fe200078e0277 */
[C---:B------:R-:W-:Y:S01]  /*1870*/  LEA R84, P0, R121.reuse, R2, 0x1 ;  /* 0x0000000279547211 */ /* 0x040fe200078008ff */
[----:B------:R-:W4:Y:S03]  /*1880*/  LDG.E.U16 R109, desc[UR10][R90.64] ;  /* 0x0000000a5a6d7981 */ /* 0x000f26000c1e1500 */
[----:B------:R-:W-:Y:S01]  /*1890*/  LEA.HI.X.SX32 R85, R121, R0, 0x1, P0 ;  /* 0x0000000079557211 */ /* 0x000fe200000f0eff */
[----:B------:R1:W4:Y:S01]  /*18a0*/  LDG.E.U16 R110, desc[UR10][R110.64] ;  /* 0x0000000a6e6e7981 */ /* 0x000322000c1e1500 */
[C---:B------:R-:W-:Y:S02]  /*18b0*/  LEA R121, R14.reuse, R105, 0x2 ;  /* 0x000000690e797211 */ /* 0x040fe400078e10ff */
[-C--:B-----5:R-:W-:Y:S01]  /*18c0*/  LEA R86, P0, R123, R2.reuse, 0x1 ;  /* 0x000000027b567211 */ /* 0x0a0fe200078008ff */
[----:B------:R5:W4:Y:S02]  /*18d0*/  LDG.E.U16 R112, desc[UR10][R84.64] ;  /* 0x0000000a54707981 */ /* 0x000b24000c1e1500 */
[----:B------:R-:W-:Y:S01]  /*18e0*/  IMAD R133, R14, 0x4, R121 ;  /* 0x000000040e857824 */ /* 0x000fe200078e0279 */
[----:B0-----:R-:W-:-:S02]  /*18f0*/  LEA R82, P1, R125, R2, 0x1 ;  /* 0x000000027d527211 */ /* 0x001fc400078208ff */
[-C--:B------:R-:W-:Y:S01]  /*1900*/  LEA.HI.X.SX32 R87, R123, R0.reuse, 0x1, P0 ;  /* 0x000000007b577211 */ /* 0x080fe200000f0eff */
[C---:B------:R-:W-:Y:S01]  /*1910*/  IMAD R123, R14.reuse, 0x4, R133 ;  /* 0x000000040e7b7824 */ /* 0x040fe200078e0285 */
[----:B------:R-:W-:Y:S02]  /*1920*/  LEA.HI.X.SX32 R83, R125, R0, 0x1, P1 ;  /* 0x000000007d537211 */ /* 0x000fe400008f0eff */
[-C--:B------:R-:W-:Y:S01]  /*1930*/  LEA R88, P0, R97, R2.reuse, 0x1 ;  /* 0x0000000261587211 */ /* 0x080fe200078008ff */
[C---:B------:R-:W-:Y:S01]  /*1940*/  IMAD R125, R14.reuse, 0x4, R123 ;  /* 0x000000040e7d7824 */ /* 0x040fe200078e027b */
[----:B------:R-:W-:Y:S01]  /*1950*/  LEA R94, P1, R131, R2, 0x1 ;  /* 0x00000002835e7211 */ /* 0x000fe200078208ff */
[----:B------:R0:W4:Y:S01]  /*1960*/  LDG.E.U16 R114, desc[UR10][R86.64] ;  /* 0x0000000a56727981 */ /* 0x000122000c1e1500 */
[----:B------:R-:W-:Y:S01]  /*1970*/  LEA.HI.X.SX32 R89, R97, R0, 0x1, P0 ;  /* 0x0000000061597211 */ /* 0x000fe200000f0eff */
[C---:B-1----:R-:W-:Y:S01]  /*1980*/  IMAD R111, R14.reuse, 0x4, R125 ;  /* 0x000000040e6f7824 */ /* 0x042fe200078e027d */
[C---:B------:R-:W-:Y:S01]  /*1990*/  LEA R90, P0, R127.reuse, R2, 0x1 ;  /* 0x000000027f5a7211 */ /* 0x040fe200078008ff */
[----:B------:R-:W4:Y:S03]  /*19a0*/  LDG.E.U16 R116, desc[UR10][R82.64] ;  /* 0x0000000a52747981 */ /* 0x000f26000c1e1500 */
[----:B------:R-:W-:Y:S01]  /*19b0*/  LEA.HI.X.SX32 R91, R127, R0, 0x1, P0 ;  /* 0x000000007f5b7211 */ /* 0x000fe200000f0eff */
[----:B------:R1:W4:Y:S01]  /*19c0*/  LDG.E.U16 R118, desc[UR10][R88.64] ;  /* 0x0000000a58767981 */ /* 0x000322000c1e1500 */
[----:B------:R-:W-:-:S02]  /*19d0*/  LEA R127, R14, R111, 0x2 ;  /* 0x0000006f0e7f7211 */ /* 0x000fc400078e10ff */
[C---:B-----5:R-:W-:Y:S01]  /*19e0*/  LEA R84, P0, R129.reuse, R2, 0x1 ;  /* 0x0000000281547211 */ /* 0x060fe200078008ff */
[----:B------:R5:W4:Y:S02]  /*19f0*/  LDG.E.U16 R120, desc[UR10][R90.64] ;  /* 0x0000000a5a787981 */ /* 0x000b24000c1e1500 */
[----:B------:R-:W-:Y:S01]  /*1a00*/  IMAD R135, R14, 0x4, R127 ;  /* 0x000000040e877824 */ /* 0x000fe200078e027f */
[----:B------:R-:W-:-:S03]  /*1a10*/  LEA.HI.X.SX32 R85, R129, R0, 0x1, P0 ;  /* 0x0000000081557211 */ /* 0x000fc600000f0eff */
[C---:B------:R-:W-:Y:S01]  /*1a20*/  IMAD R129, R14.reuse, 0x4, R135 ;  /* 0x000000040e817824 */ /* 0x040fe200078e0287 */
[----:B------:R-:W-:Y:S01]  /*1a30*/  LEA.HI.X.SX32 R95, R131, R0, 0x1, P1 ;  /* 0x00000000835f7211 */ /* 0x000fe200008f0eff */
[----:B------:R5:W4:Y:S01]  /*1a40*/  LDG.E.U16 R122, desc[UR10][R84.64] ;  /* 0x0000000a547a7981 */ /* 0x000b22000c1e1500 */
[-C--:B0-----:R-:W-:Y:S01]  /*1a50*/  LEA R86, P0, R119, R2.reuse, 0x1 ;  /* 0x0000000277567211 */ /* 0x081fe200078008ff */
[C---:B------:R-:W-:Y:S01]  /*1a60*/  IMAD R131, R14.reuse, 0x4, R129 ;  /* 0x000000040e837824 */ /* 0x040fe200078e0281 */
[----:B-1----:R-:W-:Y:S01]  /*1a70*/  LEA R88, P1, R123, R2, 0x1 ;  /* 0x000000027b587211 */ /* 0x002fe200078208ff */
[----:B------:R-:W4:Y:S01]  /*1a80*/  LDG.E.U16 R124, desc[UR10][R94.64] ;  /* 0x0000000a5e7c7981 */ /* 0x000f22000c1e1500 */
[----:B------:R-:W-:Y:S01]  /*1a90*/  LEA.HI.X.SX32 R87, R119, R0, 0x1, P0 ;  /* 0x0000000077577211 */ /* 0x000fe200000f0eff */
[C---:B------:R-:W-:Y:S01]  /*1aa0*/  IMAD R119, R14.reuse, 0x4, R131 ;  /* 0x000000040e777824 */ /* 0x040fe200078e0283 */
[----:B------:R-:W-:Y:S02]  /*1ab0*/  LEA R96, P0, R121, R2, 0x1 ;  /* 0x0000000279607211 */ /* 0x000fe400078008ff */
[----:B------:R-:W-:Y:S01]  /*1ac0*/  LEA.HI.X.SX32 R89, R123, R0, 0x1, P1 ;  /* 0x000000007b597211 */ /* 0x000fe200008f0eff */
[----:B------:R-:W4:Y:S01]  /*1ad0*/  LDG.E.U16 R126, desc[UR10][R86.64] ;  /* 0x0000000a567e7981 */ /* 0x000f22000c1e1500 */
[----:B------:R-:W-:-:S02]  /*1ae0*/  LEA R137, R14, R119, 0x2 ;  /* 0x000000770e897211 */ /* 0x000fc400078e10ff */
[----:B------:R-:W-:Y:S01]  /*1af0*/  LEA.HI.X.SX32 R97, R121, R0, 0x1, P0 ;  /* 0x0000000079617211 */ /* 0x000fe200000f0eff */
[----:B------:R-:W4:Y:S02]  /*1b00*/  LDG.E.U16 R132, desc[UR10][R88.64] ;  /* 0x0000000a58847981 */ /* 0x000f24000c1e1500 */
[C---:B------:R-:W-:Y:S01]  /*1b10*/  IMAD R121, R14.reuse, 0x4, R137 ;  /* 0x000000040e797824 */ /* 0x040fe200078e0289 */
[C---:B------:R-:W-:Y:S01]  /*1b20*/  LEA R82, P0, R111.reuse, R2, 0x1 ;  /* 0x000000026f527211 */ /* 0x040fe200078008ff */
[----:B------:R0:W4:Y:S02]  /*1b30*/  LDG.E.U16 R130, desc[UR10][R96.64] ;  /* 0x0000000a60827981 */ /* 0x000124000c1e1500 */
[----:B------:R-:W-:Y:S01]  /*1b40*/  IMAD R123, R14, 0x4, R121 ;  /* 0x000000040e7b7824 */ /* 0x000fe200078e0279 */
[----:B------:R-:W-:-:S03]  /*1b50*/  LEA.HI.X.SX32 R83, R111, R0, 0x1, P0 ;  /* 0x000000006f537211 */ /* 0x000fc600000f0eff */
[C---:B------:R-:W-:Y:S01]  /*1b60*/  IMAD R111, R14.reuse, 0x4, R123 ;  /* 0x000000040e6f7824 */ /* 0x040fe200078e027b */
[C---:B-----5:R-:W-:Y:S01]  /*1b70*/  LEA R90, P0, R135.reuse, R2, 0x1 ;  /* 0x00000002875a7211 */ /* 0x060fe200078008ff */
[----:B------:R1:W5:Y:S02]  /*1b80*/  LDG.E.U16 R134, desc[UR10][R82.64] ;  /* 0x0000000a52867981 */ /* 0x000364000c1e1500 */
[----:B------:R-:W-:Y:S01]  /*1b90*/  IMAD R139, R14, 0x4, R111 ;  /* 0x000000040e8b7824 */ /* 0x000fe200078e026f */
[----:B------:R-:W-:-:S04]  /*1ba0*/  LEA.HI.X.SX32 R91, R135, R0, 0x1, P0 ;  /* 0x00000000875b7211 */ /* 0x000fc800000f0eff */
[----:B------:R-:W-:Y:S01]  /*1bb0*/  LEA R135, R14, R139, 0x2 ;  /* 0x0000008b0e877211 */ /* 0x000fe200078e10ff */
[----:B------:R1:W4:Y:S01]  /*1bc0*/  LDG.E.U16 R136, desc[UR10][R90.64] ;  /* 0x0000000a5a887981 */ /* 0x000322000c1e1500 */
[----:B------:R-:W-:-:S03]  /*1bd0*/  LEA R84, P1, R131, R2, 0x1 ;  /* 0x0000000283547211 */ /* 0x000fc600078208ff */
[C---:B0-----:R-:W-:Y:S01]  /*1be0*/  IMAD R97, R14.reuse, 0x4, R135 ;  /* 0x000000040e617824 */ /* 0x041fe200078e0287 */
[----:B------:R-:W-:Y:S02]  /*1bf0*/  LEA R86, P0, R137, R2, 0x1 ;  /* 0x0000000289567211 */ /* 0x000fe400078008ff */
[-C--:B------:R-:W-:Y:S01]  /*1c00*/  LEA.HI.X.SX32 R85, R131, R0.reuse, 0x1, P1 ;  /* 0x0000000083557211 */ /* 0x080fe200008f0eff */
[C---:B------:R-:W-:Y:S01]  /*1c10*/  IMAD R131, R14.reuse, 0x4, R97 ;  /* 0x000000040e837824 */ /* 0x040fe200078e0261 */
[----:B------:R-:W-:Y:S02]  /*1c20*/  LEA.HI.X.SX32 R87, R137, R0, 0x1, P0 ;  /* 0x0000000089577211 */ /* 0x000fe400000f0eff */
[-C--:B------:R-:W-:Y:S01]  /*1c30*/  LEA R94, P0, R123, R2.reuse, 0x1 ;  /* 0x000000027b5e7211 */ /* 0x080fe200078008ff */
[C---:B------:R-:W-:Y:S01]  /*1c40*/  IMAD R137, R14.reuse, 0x4, R131 ;  /* 0x000000040e897824 */ /* 0x040fe200078e0283 */
[----:B------:R-:W-:Y:S01]  /*1c50*/  LEA R88, P1, R139, R2, 0x1 ;  /* 0x000000028b587211 */ /* 0x000fe200078208ff */
[----:B------:R0:W4:Y:S01]  /*1c60*/  LDG.E.U16 R138, desc[UR10][R84.64] ;  /* 0x0000000a548a7981 */ /* 0x000122000c1e1500 */
[-C--:B------:R-:W-:Y:S01]  /*1c70*/  LEA.HI.X.SX32 R95, R123, R0.reuse, 0x1, P0 ;  /* 0x000000007b5f7211 */ /* 0x080fe200000f0eff */
[C---:B------:R-:W-:Y:S01]  /*1c80*/  IMAD R123, R14.reuse, 0x4, R137 ;  /* 0x000000040e7b7824 */ /* 0x040fe200078e0289 */
[----:B------:R-:W-:Y:S01]  /*1c90*/  LEA.HI.X.SX32 R89, R139, R0, 0x1, P1 ;  /* 0x000000008b597211 */ /* 0x000fe200008f0eff */
[----:B------:R0:W4:Y:S03]  /*1ca0*/  LDG.E.U16 R140, desc[UR10][R86.64] ;  /* 0x0000000a568c7981 */ /* 0x000126000c1e1500 */
[----:B------:R-:W-:Y:S01]  /*1cb0*/  LEA R139, R14, R123, 0x2 ;  /* 0x0000007b0e8b7211 */ /* 0x000fe200078e10ff */
[----:B------:R0:W4:Y:S01]  /*1cc0*/  LDG.E.U16 R142, desc[UR10][R94.64] ;  /* 0x0000000a5e8e7981 */ /* 0x000122000c1e1500 */
[----:B-1----:R-:W-:-:S03]  /*1cd0*/  LEA R82, P0, R97, R2, 0x1 ;  /* 0x0000000261527211 */ /* 0x002fc600078008ff */
[C---:B------:R-:W-:Y:S01]  /*1ce0*/  IMAD R141, R14.reuse, 0x4, R139 ;  /* 0x000000040e8d7824 */ /* 0x040fe200078e028b */
[----:B------:R-:W-:Y:S01]  /*1cf0*/  LEA.HI.X.SX32 R83, R97, R0, 0x1, P0 ;  /* 0x0000000061537211 */ /* 0x000fe200000f0eff */
[----:B------:R1:W5:Y:S01]  /*1d00*/  LDG.E.U16 R143, desc[UR10][R88.64] ;  /* 0x0000000a588f7981 */ /* 0x000362000c1e1500 */
[-C--:B------:R-:W-:Y:S01]  /*1d10*/  LEA R90, P0, R137, R2.reuse, 0x1 ;  /* 0x00000002895a7211 */ /* 0x080fe200078008ff */
[C---:B------:R-:W-:Y:S01]  /*1d20*/  IMAD R97, R14.reuse, 0x4, R141 ;  /* 0x000000040e617824 */ /* 0x040fe200078e028d */
[----:B0-----:R-:W-:Y:S01]  /*1d30*/  LEA R84, P1, R139, R2, 0x1 ;  /* 0x000000028b547211 */ /* 0x001fe200078208ff */
[----:B------:R0:W5:Y:S01]  /*1d40*/  LDG.E.U16 R144, desc[UR10][R82.64] ;  /* 0x0000000a52907981 */ /* 0x000162000c1e1500 */
[-C--:B------:R-:W-:Y:S01]  /*1d50*/  LEA.HI.X.SX32 R91, R137, R0.reuse, 0x1, P0 ;  /* 0x00000000895b7211 */ /* 0x080fe200000f0eff */
[C---:B------:R-:W-:Y:S01]  /*1d60*/  IMAD R137, R14.reuse, 0x4, R97 ;  /* 0x000000040e897824 */ /* 0x040fe200078e0261 */
[----:B------:R-:W-:Y:S02]  /*1d70*/  LEA.HI.X.SX32 R85, R139, R0, 0x1, P1 ;  /* 0x000000008b557211 */ /* 0x000fe400008f0eff */
[C---:B------:R-:W-:Y:S01]  /*1d80*/  LEA R86, P0, R97.reuse, R2, 0x1 ;  /* 0x0000000261567211 */ /* 0x040fe200078008ff */
[----:B------:R-:W-:Y:S01]  /*1d90*/  IMAD R139, R14, 0x4, R137 ;  /* 0x000000040e8b7824 */ /* 0x000fe200078e0289 */
[----:B------:R0:W5:Y:S02]  /*1da0*/  LDG.E.U16 R145, desc[UR10][R90.64] ;  /* 0x0000000a5a917981 */ /* 0x000164000c1e1500 */
[----:B------:R-:W-:-:S02]  /*1db0*/  LEA.HI.X.SX32 R87, R97, R0, 0x1, P0 ;  /* 0x0000000061577211 */ /* 0x000fc400000f0eff */
[-C--:B------:R-:W-:Y:S01]  /*1dc0*/  LEA R94, P1, R139, R2.reuse, 0x1 ;  /* 0x000000028b5e7211 */ /* 0x080fe200078208ff */
[----:B------:R0:W5:Y:S01]  /*1dd0*/  LDG.E.U16 R146, desc[UR10][R84.64] ;  /* 0x0000000a54927981 */ /* 0x000162000c1e1500 */
[----:B-1----:R-:W-:Y:S02]  /*1de0*/  LEA R88, P0, R113, R2, 0x1 ;  /* 0x0000000271587211 */ /* 0x002fe400078008ff */
[-C--:B------:R-:W-:Y:S01]  /*1df0*/  LEA.HI.X.SX32 R95, R139, R0.reuse, 0x1, P1 ;  /* 0x000000008b5f7211 */ /* 0x080fe200008f0eff */
[----:B------:R1:W5:Y:S01]  /*1e00*/  LDG.E.U16 R147, desc[UR10][R86.64] ;  /* 0x0000000a56937981 */ /* 0x000362000c1e1500 */
[----:B------:R-:W-:Y:S02]  /*1e10*/  LEA.HI.X.SX32 R89, R113, R0, 0x1, P0 ;  /* 0x0000000071597211 */ /* 0x000fe400000f0eff */
[-C--:B0-----:R-:W-:Y:S01]  /*1e20*/  LEA R82, P1, R115, R2.reuse, 0x1 ;  /* 0x0000000273527211 */ /* 0x081fe200078208ff */
[----:B------:R0:W5:Y:S01]  /*1e30*/  LDG.E.U16 R148, desc[UR10][R94.64] ;  /* 0x0000000a5e947981 */ /* 0x000162000c1e1500 */
[----:B------:R-:W-:-:S02]  /*1e40*/  LEA R96, P0, R117, R2, 0x1 ;  /* 0x0000000275607211 */ /* 0x000fc400078008ff */
[-C--:B------:R-:W-:Y:S01]  /*1e50*/  LEA.HI.X.SX32 R83, R115, R0.reuse, 0x1, P1 ;  /* 0x0000000073537211 */ /* 0x080fe200008f0eff */
[----:B------:R-:W5:Y:S01]  /*1e60*/  LDG.E.U16 R113, desc[UR10][R88.64] ;  /* 0x0000000a58717981 */ /* 0x000f62000c1e1500 */
[----:B------:R-:W-:Y:S02]  /*1e70*/  LEA.HI.X.SX32 R97, R117, R0, 0x1, P0 ;  /* 0x0000000075617211 */ /* 0x000fe400000f0eff */
[-C--:B------:R-:W-:Y:S01]  /*1e80*/  LEA R90, P1, R105, R2.reuse, 0x1 ;  /* 0x00000002695a7211 */ /* 0x080fe200078208ff */
[----:B------:R0:W5:Y:S01]  /*1e90*/  LDG.E.U16 R115, desc[UR10][R82.64] ;  /* 0x0000000a52737981 */ /* 0x000162000c1e1500 */
[----:B------:R-:W-:Y:S02]  /*1ea0*/  LEA R84, P0, R133, R2, 0x1 ;  /* 0x0000000285547211 */ /* 0x000fe400078008ff */
[-C--:B------:R-:W-:Y:S01]  /*1eb0*/  LEA.HI.X.SX32 R91, R105, R0.reuse, 0x1, P1 ;  /* 0x00000000695b7211 */ /* 0x080fe200008f0eff */
[----:B------:R-:W5:Y:S01]  /*1ec0*/  LDG.E.U16 R117, desc[UR10][R96.64] ;  /* 0x0000000a60757981 */ /* 0x000f62000c1e1500 */
[----:B------:R-:W-:-:S02]  /*1ed0*/  LEA.HI.X.SX32 R85, R133, R0, 0x1, P0 ;  /* 0x0000000085557211 */ /* 0x000fc400000f0eff */
[-C--:B-1----:R-:W-:Y:S01]  /*1ee0*/  LEA R86, P0, R125, R2.reuse, 0x1 ;  /* 0x000000027d567211 */ /* 0x082fe200078008ff */
[----:B------:R1:W5:Y:S01]  /*1ef0*/  LDG.E.U16 R128, desc[UR10][R90.64] ;  /* 0x0000000a5a807981 */ /* 0x000362000c1e1500 */
[----:B0-----:R-:W-:Y:S02]  /*1f00*/  LEA R94, P1, R127, R2, 0x1 ;  /* 0x000000027f5e7211 */ /* 0x001fe400078208ff */
[----:B------:R-:W-:Y:S02]  /*1f10*/  LEA R139, R14, R139, 0x2 ;  /* 0x0000008b0e8b7211 */ /* 0x000fe400078e10ff */
[-C--:B------:R-:W-:Y:S01]  /*1f20*/  LEA.HI.X.SX32 R87, R125, R0.reuse, 0x1, P0 ;  /* 0x000000007d577211 */ /* 0x080fe200000f0eff */
[----:B------:R0:W5:Y:S01]  /*1f30*/  LDG.E.U16 R14, desc[UR10][R84.64] ;  /* 0x0000000a540e7981 */ /* 0x000162000c1e1500 */
[----:B------:R-:W-:Y:S02]  /*1f40*/  LEA.HI.X.SX32 R95, R127, R0, 0x1, P1 ;  /* 0x000000007f5f7211 */ /* 0x000fe400008f0eff */
[-C--:B------:R-:W-:Y:S01]  /*1f50*/  LEA R82, P1, R139, R2.reuse, 0x1 ;  /* 0x000000028b527211 */ /* 0x080fe200078208ff */
[----:B------:R0:W5:Y:S01]  /*1f60*/  LDG.E.U16 R125, desc[UR10][R86.64] ;  /* 0x0000000a567d7981 */ /* 0x000162000c1e1500 */
[----:B------:R-:W-:-:S02]  /*1f70*/  LEA R88, P0, R129, R2, 0x1 ;  /* 0x0000000281587211 */ /* 0x000fc400078008ff */
[-C--:B------:R-:W-:Y:S01]  /*1f80*/  LEA.HI.X.SX32 R83, R139, R0.reuse, 0x1, P1 ;  /* 0x000000008b537211 */ /* 0x080fe200008f0eff */
[----:B------:R-:W5:Y:S01]  /*1f90*/  LDG.E.U16 R127, desc[UR10][R94.64] ;  /* 0x0000000a5e7f7981 */ /* 0x000f62000c1e1500 */
[----:B------:R-:W-:Y:S02]  /*1fa0*/  LEA.HI.X.SX32 R89, R129, R0, 0x1, P0 ;  /* 0x0000000081597211 */ /* 0x000fe400000f0eff */
[-C--:B-1----:R-:W-:Y:S01]  /*1fb0*/  LEA R90, P1, R119, R2.reuse, 0x1 ;  /* 0x00000002775a7211 */ /* 0x082fe200078208ff */
[----:B------:R1:W5:Y:S01]  /*1fc0*/  LDG.E.U16 R129, desc[UR10][R82.64] ;  /* 0x0000000a52817981 */ /* 0x000362000c1e1500 */
[----:B0-----:R-:W-:Y:S02]  /*1fd0*/  LEA R84, P0, R121, R2, 0x1 ;  /* 0x0000000279547211 */ /* 0x001fe400078008ff */
[-C--:B------:R-:W-:Y:S02]  /*1fe0*/  LEA.HI.X.SX32 R91, R119, R0.reuse, 0x1, P1 ;  /* 0x00000000775b7211 */ /* 0x080fe400008f0eff */
[----:B------:R-:W-:Y:S01]  /*1ff0*/  LEA.HI.X.SX32 R85, R121, R0, 0x1, P0 ;  /* 0x0000000079557211 */ /* 0x000fe200000f0eff */
[----:B------:R0:W5:Y:S01]  /*2000*/  LDG.E.U16 R119, desc[UR10][R88.64] ;  /* 0x0000000a58777981 */ /* 0x000162000c1e1500 */
[----:B------:R-:W-:-:S02]  /*2010*/  LEA R96, P1, R111, R2, 0x1 ;  /* 0x000000026f607211 */ /* 0x000fc400078208ff */
[----:B------:R-:W-:Y:S01]  /*2020*/  LEA R86, P0, R135, R2, 0x1 ;  /* 0x0000000287567211 */ /* 0x000fe200078008ff */
[----:B------:R-:W5:Y:S01]  /*2030*/  LDG.E.U16 R90, desc[UR10][R90.64] ;  /* 0x0000000a5a5a7981 */ /* 0x000f62000c1e1500 */
[-C--:B------:R-:W-:Y:S02]  /*2040*/  LEA.HI.X.SX32 R97, R111, R0.reuse, 0x1, P1 ;  /* 0x000000006f617211 */ /* 0x080fe400008f0eff */
[----:B------:R-:W-:Y:S01]  /*2050*/  LEA.HI.X.SX32 R87, R135, R0, 0x1, P0 ;  /* 0x0000000087577211 */ /* 0x000fe200000f0eff */
[----:B------:R-:W5:Y:S01]  /*2060*/  LDG.E.U16 R84, desc[UR10][R84.64] ;  /* 0x0000000a54547981 */ /* 0x000f62000c1e1500 */
[-C--:B-1----:R-:W-:Y:S02]  /*2070*/  LEA R82, P0, R131, R2.reuse, 0x1 ;  /* 0x0000000283527211 */ /* 0x082fe400078008ff */
[----:B------:R-:W-:Y:S01]  /*2080*/  LEA R94, P1, R123, R2, 0x1 ;  /* 0x000000027b5e7211 */ /* 0x000fe200078208ff */
[----:B------:R-:W5:Y:S01]  /*2090*/  LDG.E.U16 R96, desc[UR10][R96.64] ;  /* 0x0000000a60607981 */ /* 0x000f62000c1e1500 */
[----:B------:R-:W-:-:S02]  /*20a0*/  LEA.HI.X.SX32 R83, R131, R0, 0x1, P0 ;  /* 0x0000000083537211 */ /* 0x000fc400000f0eff */
[----:B------:R-:W-:Y:S01]  /*20b0*/  LEA.HI.X.SX32 R95, R123, R0, 0x1, P1 ;  /* 0x000000007b5f7211 */ /* 0x000fe200008f0eff */
[----:B------:R-:W5:Y:S01]  /*20c0*/  LDG.E.U16 R86, desc[UR10][R86.64] ;  /* 0x0000000a56567981 */ /* 0x000f62000c1e1500 */
[-C--:B0-----:R-:W-:Y:S02]  /*20d0*/  LEA R88, P0, R141, R2.reuse, 0x1 ;  /* 0x000000028d587211 */ /* 0x081fe400078008ff */
[----:B------:R-:W-:Y:S01]  /*20e0*/  LEA R104, P1, R137, R2, 0x1 ;  /* 0x0000000289687211 */ /* 0x000fe200078208ff */
[----:B------:R0:W5:Y:S01]  /*20f0*/  LDG.E.U16 R82, desc[UR10][R82.64] ;  /* 0x0000000a52527981 */ /* 0x000162000c1e1500 */
[-C--:B------:R-:W-:Y:S02]  /*2100*/  LEA.HI.X.SX32 R89, R141, R0.reuse, 0x1, P0 ;  /* 0x000000008d597211 */ /* 0x080fe400000f0eff */
[----:B------:R-:W-:Y:S01]  /*2110*/  LEA.HI.X.SX32 R105, R137, R0, 0x1, P1 ;  /* 0x0000000089697211 */ /* 0x000fe200008f0eff */
[----:B------:R-:W5:Y:S04]  /*2120*/  LDG.E.U16 R94, desc[UR10][R94.64] ;  /* 0x0000000a5e5e7981 */ /* 0x000f68000c1e1500 */
[----:B------:R-:W5:Y:S04]  /*2130*/  LDG.E.U16 R88, desc[UR10][R88.64] ;  /* 0x0000000a58587981 */ /* 0x000f68000c1e1500 */
[----:B------:R-:W5:Y:S01]  /*2140*/  LDG.E.U16 R104, desc[UR10][R104.64] ;  /* 0x0000000a68687981 */ /* 0x000f62000c1e1500 */
[----:B------:R-:W1:Y:S01]  /*2150*/  S2UR UR6, SR_CgaCtaId ;  /* 0x00000000000679c3 */ /* 0x000e620000008800 */
[----:B------:R-:W-:-:S02]  /*2160*/  LOP3.LUT R0, R247, 0x3f, RZ, 0xc0, !PT ;  /* 0x0000003ff7007812 */ /* 0x000fc400078ec0ff */
[----:B------:R-:W-:Y:S01]  /*2170*/  SHF.R.S32.HI R2, RZ, 0x6, R247 ;  /* 0x00000006ff027819 */ /* 0x000fe200000114f7 */
[----:B------:R-:W-:Y:S01]  /*2180*/  UMOV UR4, 0x400 ;  /* 0x0000040000047882 */ /* 0x000fe20000000000 */
[----:B------:R-:W-:Y:S01]  /*2190*/  IADD3 R252, PT, PT, R10, 0x20, RZ ;  /* 0x000000200afc7810 */ /* 0x000fe20007ffe0ff */
[----:B------:R-:W-:Y:S01]  /*21a0*/  IMAD.SHL.U32 R0, R0, 0x2, RZ ;  /* 0x0000000200007824 */ /* 0x000fe200078e00ff */
[----:B0-----:R-:W-:Y:S02]  /*21b0*/  SGXT R83, R2, 0x1 ;  /* 0x000000010253781a */ /* 0x001fe40000000200 */
[----:B------:R-:W-:Y:S02]  /*21c0*/  ISETP.GE.AND P0, PT, R252, 0x1, PT ;  /* 0x00000001fc00780c */ /* 0x000fe40003f06270 */
[----:B------:R-:W-:Y:S01]  /*21d0*/  LOP3.LUT R0, R0, 0x90, R83, 0x78, !PT ;  /* 0x0000009000007812 */ /* 0x000fe200078e7853 */
[----:B-1----:R-:W-:-:S09]  /*21e0*/  ULEA UR6, UR6, UR4, 0x18 ;  /* 0x0000000406067291 */ /* 0x002fd2000f8ec0ff */
[----:B------:R0:W-:Y:S04]  /*21f0*/  STS.U16 [R0+UR6+0x400], R7 ;  /* 0x0004000700007988 */ /* 0x0001e80008000406 */
[----:B--2---:R1:W-:Y:S01]  /*2200*/  STS.U16 [R0+UR6], R3 ;  /* 0x0000000300007988 */ /* 0x0043e20008000406 */
[----:B0-----:R-:W-:-:S03]  /*2210*/  LOP3.LUT R7, R0, 0x20, RZ, 0x3c, !PT ;  /* 0x0000002000077812 */ /* 0x001fc600078e3cff */
[----:B---3--:R0:W-:Y:S04]  /*2220*/  STS.U16 [R0+UR6+0x200], R4 ;  /* 0x0002000400007988 */ /* 0x0081e80008000406 */
[----:B------:R-:W-:Y:S04]  /*2230*/  STS.U16 [R0+UR6+0x600], R9 ;  /* 0x0006000900007988 */ /* 0x000fe80008000406 */
        /* <DEDUP_REMOVED lines=36> */
[----:B----4-:R-:W-:Y:S04]  /*2480*/  STS.U16 [R0+UR6+0x5000], R99 ;  /* 0x0050006300007988 */ /* 0x010fe80008000406 */
        /* <DEDUP_REMOVED lines=12> */
[----:B-----5:R-:W-:Y:S04]  /*2550*/  STS.U16 [R0+UR6+0x6a00], R134 ;  /* 0x006a008600007988 */ /* 0x020fe80008000406 */
        /* <DEDUP_REMOVED lines=9> */
[----:B------:R2:W-:Y:S01]  /*25f0*/  STS.U16 [R0+UR6+0x7e00], R148 ;  /* 0x007e009400007988 */ /* 0x0005e20008000406 */
[----:B------:R-:W-:-:S03]  /*2600*/  IMAD.MOV.U32 R2, RZ, RZ, -0x800000 ;  /* 0xff800000ff027424 */ /* 0x000fc600078e00ff */
[----:B------:R-:W-:Y:S01]  /*2610*/  STS.U16 [R7+UR6+0x100], R5 ;  /* 0x0001000507007988 */ /* 0x000fe20008000406 */
[----:B-1----:R-:W-:-:S03]  /*2620*/  IMAD.MOV.U32 R3, RZ, RZ, -0x800000 ;  /* 0xff800000ff037424 */ /* 0x002fc600078e00ff */
[----:B------:R-:W-:Y:S01]  /*2630*/  STS.U16 [R7+UR6+0x300], R6 ;  /* 0x0003000607007988 */ /* 0x000fe20008000406 */
[----:B0-----:R-:W-:-:S03]  /*2640*/  MOV R4, 0xff800000 ;  /* 0xff80000000047802 */ /* 0x001fc60000000f00 */
[----:B------:R-:W-:Y:S01]  /*2650*/  STS.U16 [R7+UR6+0x500], R8 ;  /* 0x0005000807007988 */ /* 0x000fe20008000406 */
[----:B--2---:R-:W-:-:S03]  /*2660*/  IMAD.MOV.U32 R0, RZ, RZ, -0x800000 ;  /* 0xff800000ff007424 */ /* 0x004fc600078e00ff */
[----:B------:R-:W-:Y:S01]  /*2670*/  STS.U16 [R7+UR6+0x700], R11 ;  /* 0x0007000b07007988 */ /* 0x000fe20008000406 */
[----:B------:R-:W-:-:S03]  /*2680*/  IMAD.MOV.U32 R192, RZ, RZ, 0x3f800000 ;  /* 0x3f800000ffc07424 */ /* 0x000fc600078e00ff */
[----:B------:R-:W-:Y:S01]  /*2690*/  STS.U16 [R7+UR6+0x900], R13 ;  /* 0x0009000d07007988 */ /* 0x000fe20008000406 */
[----:B------:R-:W-:-:S03]  /*26a0*/  IMAD.MOV.U32 R193, RZ, RZ, 0x3f800000 ;  /* 0x3f800000ffc17424 */ /* 0x000fc600078e00ff */
[----:B------:R-:W-:Y:S01]  /*26b0*/  STS.U16 [R7+UR6+0xb00], R16 ;  /* 0x000b001007007988 */ /* 0x000fe20008000406 */
[----:B------:R-:W-:-:S03]  /*26c0*/  IMAD.MOV.U32 R190, RZ, RZ, 0x3f800000 ;  /* 0x3f800000ffbe7424 */ /* 0x000fc600078e00ff */
[----:B------:R-:W-:Y:S01]  /*26d0*/  STS.U16 [R7+UR6+0xd00], R18 ;  /* 0x000d001207007988 */ /* 0x000fe20008000406 */
[----:B------:R-:W-:-:S03]  /*26e0*/  IMAD.MOV.U32 R191, RZ, RZ, 0x3f800000 ;  /* 0x3f800000ffbf7424 */ /* 0x000fc600078e00ff */
[----:B------:R-:W-:Y:S01]  /*26f0*/  STS.U16 [R7+UR6+0xf00], R20 ;  /* 0x000f001407007988 */ /* 0x000fe20008000406 */
[----:B------:R-:W-:-:S03]  /*2700*/  CS2R R140, SRZ ;  /* 0x00000000008c7805 */ /* 0x000fc6000001ff00 */
        /* <DEDUP_REMOVED lines=10> */
[----:B------:R0:W-:Y:S01]  /*27b0*/  STS.U16 [R7+UR6+0x1b00], R32 ;  /* 0x001b002007007988 */ /* 0x0001e20008000406 */
[----:B------:R-:W-:-:S03]  /*27c0*/  CS2R R148, SRZ ;  /* 0x0000000000947805 */ /* 0x000fc6000001ff00 */
[----:B------:R1:W-:Y:S01]  /*27d0*/  STS.U16 [R7+UR6+0x1d00], R34 ;  /* 0x001d002207007988 */ /* 0x0003e20008000406 */
[----:B------:R-:W-:-:S03]  /*27e0*/  CS2R R150, SRZ ;  /* 0x0000000000967805 */ /* 0x000fc6000001ff00 */
[----:B------:R2:W-:Y:S01]  /*27f0*/  STS.U16 [R7+UR6+0x1f00], R36 ;  /* 0x001f002407007988 */ /* 0x0005e20008000406 */
[----:B------:R-:W-:-:S03]  /*2800*/  CS2R R120, SRZ ;  /* 0x0000000000787805 */ /* 0x000fc6000001ff00 */
[----:B------:R3:W-:Y:S01]  /*2810*/  STS.U16 [R7+UR6+0x2100], R38 ;  /* 0x0021002607007988 */ /* 0x0007e20008000406 */
[----:B0-----:R-:W-:-:S03]  /*2820*/  CS2R R32, SRZ ;  /* 0x0000000000207805 */ /* 0x001fc6000001ff00 */
[----:B------:R0:W-:Y:S01]  /*2830*/  STS.U16 [R7+UR6+0x2300], R40 ;  /* 0x0023002807007988 */ /* 0x0001e20008000406 */
[----:B-1----:R-:W-:-:S03]  /*2840*/  CS2R R34, SRZ ;  /* 0x0000000000227805 */ /* 0x002fc6000001ff00 */
[----:B------:R1:W-:Y:S01]  /*2850*/  STS.U16 [R7+UR6+0x2500], R42 ;  /* 0x0025002a07007988 */ /* 0x0003e20008000406 */
[----:B--2---:R-:W-:-:S03]  /*2860*/  CS2R R36, SRZ ;  /* 0x0000000000247805 */ /* 0x004fc6000001ff00 */
[----:B------:R2:W-:Y:S01]  /*2870*/  STS.U16 [R7+UR6+0x2700], R44 ;  /* 0x0027002c07007988 */ /* 0x0005e20008000406 */
[----:B---3--:R-:W-:-:S03]  /*2880*/  CS2R R38, SRZ ;  /* 0x0000000000267805 */ /* 0x008fc6000001ff00 */
        /* <DEDUP_REMOVED lines=20> */
[----:B------:R-:W-:Y:S01]  /*29d0*/  STS.U16 [R7+UR6+0x7f00], R129 ;  /* 0x007f008107007988 */ /* 0x000fe20008000406 */
[----:B--2---:R-:W-:-:S03]  /*29e0*/  CS2R R60, SRZ ;  /* 0x00000000003c7805 */ /* 0x004fc6000001ff00 */
[----:B------:R1:W-:Y:S01]  /*29f0*/  STS.U16 [R7+UR6+0x3d00], R66 ;  /* 0x003d004207007988 */ /* 0x0003e20008000406 */
[----:B---3--:R-:W-:-:S03]  /*2a00*/  CS2R R62, SRZ ;  /* 0x00000000003e7805 */ /* 0x008fc6000001ff00 */
[----:B------:R2:W-:Y:S01]  /*2a10*/  STS.U16 [R7+UR6+0x3f00], R68 ;  /* 0x003f004407007988 */ /* 0x0005e20008000406 */
[----:B0-----:R-:W-:-:S03]  /*2a20*/  CS2R R64, SRZ ;  /* 0x0000000000407805 */ /* 0x001fc6000001ff00 */
[----:B------:R0:W-:Y:S01]  /*2a30*/  STS.U16 [R7+UR6+0x4100], R70 ;  /* 0x0041004607007988 */ /* 0x0001e20008000406 */
[----:B------:R-:W-:-:S03]  /*2a40*/  CS2R R122, SRZ ;  /* 0x00000000007a7805 */ /* 0x000fc6000001ff00 */
[----:B------:R3:W-:Y:S01]  /*2a50*/  STS.U16 [R7+UR6+0x4300], R72 ;  /* 0x0043004807007988 */ /* 0x0007e20008000406 */
[----:B-1----:R-:W-:-:S03]  /*2a60*/  CS2R R66, SRZ ;  /* 0x0000000000427805 */ /* 0x002fc6000001ff00 */
[----:B------:R1:W-:Y:S01]  /*2a70*/  STS.U16 [R7+UR6+0x4500], R74 ;  /* 0x0045004a07007988 */ /* 0x0003e20008000406 */
[----:B--2---:R-:W-:-:S03]  /*2a80*/  CS2R R68, SRZ ;  /* 0x0000000000447805 */ /* 0x004fc6000001ff00 */
[----:B------:R2:W-:Y:S01]  /*2a90*/  STS.U16 [R7+UR6+0x4700], R76 ;  /* 0x0047004c07007988 */ /* 0x0005e20008000406 */
[----:B0-----:R-:W-:-:S03]  /*2aa0*/  CS2R R70, SRZ ;  /* 0x0000000000467805 */ /* 0x001fc6000001ff00 */
[----:B------:R0:W-:Y:S01]  /*2ab0*/  STS.U16 [R7+UR6+0x4900], R78 ;  /* 0x0049004e07007988 */ /* 0x0001e20008000406 */
[----:B---3--:R-:W-:-:S03]  /*2ac0*/  CS2R R72, SRZ ;  /* 0x0000000000487805 */ /* 0x008fc6000001ff00 */
        /* <DEDUP_REMOVED lines=16> */
[----:B------:R-:W-:Y:S01]  /*2bd0*/  STS.U16 [R7+UR6+0x5b00], R114 ;  /* 0x005b007207007988 */ /* 0x000fe20008000406 */
[----:B-1----:R-:W-:-:S03]  /*2be0*/  CS2R R106, SRZ ;  /* 0x00000000006a7805 */ /* 0x002fc6000001ff00 */
[----:B------:R-:W-:Y:S01]  /*2bf0*/  STS.U16 [R7+UR6+0x5d00], R118 ;  /* 0x005d007607007988 */ /* 0x000fe20008000406 */
[----:B--2---:R-:W-:-:S03]  /*2c00*/  CS2R R108, SRZ ;  /* 0x00000000006c7805 */ /* 0x004fc6000001ff00 */
[----:B------:R1:W-:Y:S01]  /*2c10*/  STS.U16 [R7+UR6+0x5f00], R113 ;  /* 0x005f007107007988 */ /* 0x0003e20008000406 */
[----:B0-----:R-:W-:-:S03]  /*2c20*/  CS2R R110, SRZ ;  /* 0x00000000006e7805 */ /* 0x001fc6000001ff00 */
[----:B------:R0:W-:Y:S01]  /*2c30*/  STS.U16 [R7+UR6+0x6100], R115 ;  /* 0x0061007307007988 */ /* 0x0001e20008000406 */
[----:B------:R-:W-:-:S03]  /*2c40*/  CS2R R130, SRZ ;  /* 0x0000000000827805 */ /* 0x000fc6000001ff00 */
[----:B------:R2:W-:Y:S01]  /*2c50*/  STS.U16 [R7+UR6+0x6300], R117 ;  /* 0x0063007507007988 */ /* 0x0005e20008000406 */
[----:B------:R-:W-:-:S03]  /*2c60*/  CS2R R132, SRZ ;  /* 0x0000000000847805 */ /* 0x000fc6000001ff00 */
[----:B------:R3:W-:Y:S01]  /*2c70*/  STS.U16 [R7+UR6+0x6500], R128 ;  /* 0x0065008007007988 */ /* 0x0007e20008000406 */
[----:B-1----:R-:W-:-:S03]  /*2c80*/  CS2R R112, SRZ ;  /* 0x0000000000707805 */ /* 0x002fc6000001ff00 */
[----:B------:R-:W-:Y:S01]  /*2c90*/  STS.U16 [R7+UR6+0x6700], R14 ;  /* 0x0067000e07007988 */ /* 0x000fe20008000406 */
[----:B0-----:R-:W-:-:S03]  /*2ca0*/  CS2R R114, SRZ ;  /* 0x0000000000727805 */ /* 0x001fc6000001ff00 */
[----:B------:R0:W-:Y:S01]  /*2cb0*/  STS.U16 [R7+UR6+0x6900], R125 ;  /* 0x0069007d07007988 */ /* 0x0001e20008000406 */
[----:B--2---:R-:W-:-:S03]  /*2cc0*/  CS2R R116, SRZ ;  /* 0x0000000000747805 */ /* 0x004fc6000001ff00 */
[----:B------:R1:W-:Y:S01]  /*2cd0*/  STS.U16 [R7+UR6+0x6b00], R127 ;  /* 0x006b007f07007988 */ /* 0x0003e20008000406 */
[----:B---3--:R-:W-:-:S03]  /*2ce0*/  CS2R R128, SRZ ;  /* 0x0000000000807805 */ /* 0x008fc6000001ff00 */
        /* <DEDUP_REMOVED lines=17> */
[----:B---3--:R-:W-:Y:S02]  /*2e00*/  CS2R R82, SRZ ;  /* 0x0000000000527805 */ /* 0x008fe4000001ff00 */
[----:B0-----:R-:W-:Y:S02]  /*2e10*/  CS2R R94, SRZ ;  /* 0x00000000005e7805 */ /* 0x001fe4000001ff00 */
[----:B------:R-:W-:Y:S02]  /*2e20*/  CS2R R136, SRZ ;  /* 0x0000000000887805 */ /* 0x000fe4000001ff00 */
[----:B------:R-:W-:Y:S02]  /*2e30*/  CS2R R138, SRZ ;  /* 0x00000000008a7805 */ /* 0x000fe4000001ff00 */
[----:B------:R-:W-:Y:S02]  /*2e40*/  CS2R R144, SRZ ;  /* 0x0000000000907805 */ /* 0x000fe4000001ff00 */
[----:B-1----:R-:W-:-:S02]  /*2e50*/  CS2R R88, SRZ ;  /* 0x0000000000587805 */ /* 0x002fc4000001ff00 */
[----:B------:R-:W-:Y:S02]  /*2e60*/  CS2R R146, SRZ ;  /* 0x0000000000927805 */ /* 0x000fe4000001ff00 */
[C---:B------:R-:W-:Y:S02]  /*2e70*/  LOP3.LUT R5, R247.reuse, 0x7f, RZ, 0xc0, !PT ;  /* 0x0000007ff7057812 */ /* 0x040fe400078ec0ff */
[----:B--2---:R-:W-:Y:S02]  /*2e80*/  CS2R R104, SRZ ;  /* 0x0000000000687805 */ /* 0x004fe4000001ff00 */
[----:B------:R-:W-:Y:S01]  /*2e90*/  LOP3.LUT R9, R247, 0x1c, RZ, 0xc0, !PT ;  /* 0x0000001cf7097812 */ /* 0x000fe200078ec0ff */
[----:B------:R-:W-:Y:S06]  /*2ea0*/  @!P0 BRA `(.L_x_0) ;  /* 0x0000006000548947 */ /* 0x000fec0003800000 */
[----:B------:R-:W0:Y:S01]  /*2eb0*/  LDC R35, c[0x0][0x3d8] ;  /* 0x0000f600ff237b82 */ /* 0x000e220000000800 */
[----:B------:R-:W-:Y:S01]  /*2ec0*/  SHF.R.U32.HI R0, RZ, 0x4, R247 ;  /* 0x00000004ff007819 */ /* 0x000fe200000116f7 */
[----:B------:R-:W1:Y:S01]  /*2ed0*/  LDCU.64 UR4, c[0x0][0x3d0] ;  /* 0x00007a00ff0477ac */ /* 0x000e620008000a00 */
[----:B------:R-:W-:Y:S02]  /*2ee0*/  LOP3.LUT R2, R247, 0xf, RZ, 0xc0, !PT ;  /* 0x0000000ff7027812 */ /* 0x000fe400078ec0ff */
[----:B------:R-:W-:Y:S02]  /*2ef0*/  CS2R R52, SRZ ;  /* 0x0000000000347805 */ /* 0x000fe4000001ff00 */
[----:B------:R-:W-:Y:S02]  /*2f00*/  SGXT.U32 R0, R0, 0x3 ;  /* 0x000000030000781a */ /* 0x000fe40000000000 */
[----:B------:R-:W-:Y:S02]  /*2f10*/  CS2R R54, SRZ ;  /* 0x0000000000367805 */ /* 0x000fe4000001ff00 */
[C---:B------:R-:W-:Y:S01]  /*2f20*/  LEA.HI R3, R9.reuse, 0x10, RZ, 0x1e ;  /* 0x0000001009037811 */ /* 0x040fe200078ff0ff */
[----:B------:R-:W2:Y:S01]  /*2f30*/  LDC.64 R6, c[0x0][0x3c0] ;  /* 0x0000f000ff067b82 */ /* 0x000ea20000000a00 */
[----:B------:R-:W-:-:S02]  /*2f40*/  LEA.HI R215, R9, 0x18, RZ, 0x1e ;  /* 0x0000001809d77811 */ /* 0x000fc400078ff0ff */
[----:B------:R-:W-:Y:S02]  /*2f50*/  CS2R R48, SRZ ;  /* 0x0000000000307805 */ /* 0x000fe4000001ff00 */
[C---:B------:R-:W-:Y:S02]  /*2f60*/  LEA.HI R11, R9.reuse, 0x8, RZ, 0x1e ;  /* 0x00000008090b7811 */ /* 0x040fe400078ff0ff */
[----:B------:R-:W-:Y:S02]  /*2f70*/  CS2R R50, SRZ ;  /* 0x0000000000327805 */ /* 0x000fe4000001ff00 */
[----:B------:R-:W-:Y:S01]  /*2f80*/  LEA.HI R8, R9, R10, RZ, 0x1e ;  /* 0x0000000a09087211 */ /* 0x000fe200078ff0ff */
[C---:B------:R-:W-:Y:S01]  /*2f90*/  IMAD.IADD R9, R10.reuse, 0x1, R3 ;  /* 0x000000010a097824 */ /* 0x040fe200078e0203 */
[C---:B------:R-:W-:Y:S01]  /*2fa0*/  LOP3.LUT P0, RZ, R247.reuse, 0x3, RZ, 0xc0, !PT ;  /* 0x00000003f7ff7812 */ /* 0x040fe2000780c0ff */
[----:B------:R-:W3:Y:S01]  /*2fb0*/  LDC R12, c[0x0][0x3c8] ;  /* 0x0000f200ff0c7b82 */ /* 0x000ee20000000800 */
[----:B------:R-:W-:Y:S01]  /*2fc0*/  LOP3.LUT P1, RZ, R247, 0x1, RZ, 0xc0, !PT ;  /* 0x00000001f7ff7812 */ /* 0x000fe2000782c0ff */
[----:B------:R-:W-:Y:S01]  /*2fd0*/  IMAD.IADD R215, R10, 0x1, R215 ;  /* 0x000000010ad77824 */ /* 0x000fe200078e02d7 */
[C---:B------:R-:W-:Y:S01]  /*2fe0*/  ISETP.GE.U32.AND P6, PT, R5.reuse, 0x40, PT ;  /* 0x000000400500780c */ /* 0x040fe20003fc6070 */
[----:B-1----:R-:W-:Y:S01]  /*2ff0*/  UIMAD UR4, UR7, UR4, URZ ;  /* 0x00000004070472a4 */ /* 0x002fe2000f8e02ff */
[----:B------:R-:W-:Y:S01]  /*3000*/  IMAD R4, R2, UR5, RZ ;  /* 0x0000000502047c24 */ /* 0x000fe2000f8e02ff */
[C---:B------:R-:W-:Y:S01]  /*3010*/  ISETP.LT.U32.AND P0, PT, R5.reuse, 0x40, !P0 ;  /* 0x000000400500780c */ /* 0x040fe20004701070 */
[----:B------:R-:W-:Y:S01]  /*3020*/  IMAD.IADD R10, R10, 0x1, R11 ;  /* 0x000000010a0a7824 */ /* 0x000fe200078e020b */
[----:B------:R-:W1:Y:S01]  /*3030*/  LDC.64 R18, c[0x0][0x388] ;  /* 0x0000e200ff127b82 */ /* 0x000e620000000a00 */
[----:B0-----:R-:W-:Y:S01]  /*3040*/  IMAD R13, R0, R35, RZ ;  /* 0x00000023000d7224 */ /* 0x001fe200078e02ff */
[----:B------:R-:W-:Y:S01]  /*3050*/  USHF.L.U32 UR5, UR4, 0x1, URZ ;  /* 0x0000000104057899 */ /* 0x000fe200080006ff */
[C---:B------:R-:W-:Y:S01]  /*3060*/  IMAD.SHL.U32 R3, R4.reuse, 0x2, RZ ;  /* 0x0000000204037824 */ /* 0x040fe200078e00ff */
[----:B------:R-:W-:Y:S01]  /*3070*/  ISETP.LT.U32.AND P1, PT, R5, 0x40, !P1 ;  /* 0x000000400500780c */ /* 0x000fe20004f21070 */
[----:B------:R-:W-:Y:S01]  /*3080*/  IMAD R14, R35, 0x8, R13 ;  /* 0x00000008230e7824 */ /* 0x000fe200078e020d */
[----:B------:R-:W-:Y:S01]  /*3090*/  LEA.HI R11, R247, 0x1b8, RZ, 0x1c ;  /* 0x000001b8f70b7811 */ /* 0x000fe200078fe0ff */
[----:B------:R-:W-:Y:S01]  /*30a0*/  IMAD.HI R4, R4, 0x2, RZ ;  /* 0x0000000204047827 */ /* 0x000fe200078e02ff */
[----:B------:R-:W0:Y:S01]  /*30b0*/  LDC.64 R32, c[0x0][0x390] ;  /* 0x0000e400ff207b82 */ /* 0x000e220000000a00 */
[----:B------:R-:W-:-:S02]  /*30c0*/  CS2R R140, SRZ ;  /* 0x00000000008c7805 */ /* 0x000fc4000001ff00 */
[----:B------:R-:W-:Y:S01]  /*30d0*/  LEA R15, R35, R14, 0x3 ;  /* 0x0000000e230f7211 */ /* 0x000fe200078e18ff */
[----:B--2---:R-:W-:Y:S01]  /*30e0*/  IMAD R6, R6, UR7, RZ ;  /* 0x0000000706067c24 */ /* 0x004fe2000f8e02ff */
[----:B------:R-:W-:Y:S01]  /*30f0*/  CS2R R142, SRZ ;  /* 0x00000000008e7805 */ /* 0x000fe2000001ff00 */
[----:B------:R-:W-:Y:S01]  /*3100*/  IMAD R31, R11, R35, RZ ;  /* 0x000000230b1f7224 */ /* 0x000fe200078e02ff */
[----:B------:R-:W-:Y:S01]  /*3110*/  CS2R R44, SRZ ;  /* 0x00000000002c7805 */ /* 0x000fe2000001ff00 */
[----:B------:R-:W-:Y:S01]  /*3120*/  IMAD R16, R35, 0x8, R15 ;  /* 0x0000000823107824 */ /* 0x000fe200078e020f */
[----:B------:R-:W-:Y:S01]  /*3130*/  CS2R R46, SRZ ;  /* 0x00000000002e7805 */ /* 0x000fe2000001ff00 */
[----:B---3--:R-:W-:Y:S01]  /*3140*/  IMAD R0, R5, R12, RZ ;  /* 0x0000000c05007224 */ /* 0x008fe200078e02ff */
[----:B------:R-:W-:Y:S01]  /*3150*/  CS2R R68, SRZ ;  /* 0x0000000000447805 */ /* 0x000fe2000001ff00 */
[----:B------:R-:W-:Y:S01]  /*3160*/  IMAD R17, R35, 0x8, R16 ;  /* 0x0000000823117824 */ /* 0x000fe200078e0210 */
[----:B------:R-:W-:Y:S01]  /*3170*/  CS2R R70, SRZ ;  /* 0x0000000000467805 */ /* 0x000fe2000001ff00 */
[----:B------:R-:W-:Y:S01]  /*3180*/  IMAD R2, R12, 0x80, R0 ;  /* 0x000000800c027824 */ /* 0x000fe200078e0200 */
[----:B------:R-:W-:-:S02]  /*3190*/  CS2R R56, SRZ ;  /* 0x0000000000387805 */ /* 0x000fc4000001ff00 */
[----:B------:R-:W-:Y:S02]  /*31a0*/  CS2R R58, SRZ ;  /* 0x00000000003a7805 */ /* 0x000fe4000001ff00 */
[C---:B-1----:R-:W-:Y:S02]  /*31b0*/  LEA R189, P2, R6.reuse, R18, 0x1 ;  /* 0x0000001206bd7211 */ /* 0x042fe400078408ff */
[----:B------:R-:W-:Y:S02]  /*31c0*/  CS2R R156, SRZ ;  /* 0x00000000009c7805 */ /* 0x000fe4000001ff00 */
[----:B------:R-:W-:Y:S02]  /*31d0*/  LEA R18, R35, R17, 0x3 ;  /* 0x0000001123127211 */ /* 0x000fe400078e18ff */
[----:B------:R-:W-:Y:S02]  /*31e0*/  CS2R R158, SRZ ;  /* 0x00000000009e7805 */ /* 0x000fe4000001ff00 */
[----:B------:R-:W-:-:S02]  /*31f0*/  LEA.HI.X.SX32 R5, R6, R19, 0x1, P2 ;  /* 0x0000001306057211 */ /* 0x000fc400010f0eff */
[----:B------:R-:W-:Y:S02]  /*3200*/  CS2R R64, SRZ ;  /* 0x0000000000407805 */ /* 0x000fe4000001ff00 */
[----:B------:R-:W-:Y:S01]  /*3210*/  LEA R182, P4, R0, R189, 0x1 ;  /* 0x000000bd00b67211 */ /* 0x000fe200078808ff */
[----:B------:R-:W-:Y:S01]  /*3220*/  IMAD R19, R35, 0x8, R18 ;  /* 0x0000000823137824 */ /* 0x000fe200078e0212 */
[----:B0-----:R-:W-:Y:S01]  /*3230*/  IADD3 R227, P2, P3, R3, UR5, R32 ;  /* 0x0000000503e37c10 */ /* 0x001fe2000fb5e020 */
[----:B------:R-:W-:Y:S01]  /*3240*/  IMAD R3, R12, 0x80, R2 ;  /* 0x000000800c037824 */ /* 0x000fe200078e0202 */
[----:B------:R-:W-:Y:S01]  /*3250*/  UIMAD.WIDE UR4, UR4, 0x2, URZ ;  /* 0x00000002040478a5 */ /* 0x000fe2000f8e02ff */
[----:B------:R-:W-:Y:S01]  /*3260*/  LEA.HI.X.SX32 R183, R0, R5, 0x1, P4 ;  /* 0x0000000500b77211 */ /* 0x000fe200020f0eff */
[----:B------:R-:W-:Y:S01]  /*3270*/  IMAD R20, R35, 0x10, R19 ;  /* 0x0000001023147824 */ /* 0x000fe200078e0213 */
[-C--:B------:R-:W-:Y:S01]  /*3280*/  LEA R184, P5, R2, R189.reuse, 0x1 ;  /* 0x000000bd02b87211 */ /* 0x080fe200078a08ff */
[----:B------:R-:W-:Y:S01]  /*3290*/  IMAD R0, R12, 0x80, R3 ;  /* 0x000000800c007824 */ /* 0x000fe200078e0203 */
[----:B------:R-:W-:-:S02]  /*32a0*/  LEA R186, P4, R3, R189, 0x1 ;  /* 0x000000bd03ba7211 */ /* 0x000fc400078808ff */
[----:B------:R-:W-:Y:S02]  /*32b0*/  CS2R R66, SRZ ;  /* 0x0000000000427805 */ /* 0x000fe4000001ff00 */
[----:B------:R-:W-:Y:S02]  /*32c0*/  LEA R21, R35, R20, 0x3 ;  /* 0x0000001423157211 */ /* 0x000fe400078e18ff */
[----:B------:R-:W-:Y:S02]  /*32d0*/  CS2R R60, SRZ ;  /* 0x00000000003c7805 */ /* 0x000fe4000001ff00 */
[----:B------:R-:W-:Y:S02]  /*32e0*/  LEA.HI.X.SX32 R187, R3, R5, 0x1, P4 ;  /* 0x0000000503bb7211 */ /* 0x000fe400020f0eff */
[----:B------:R-:W-:Y:S02]  /*32f0*/  CS2R R62, SRZ ;  /* 0x00000000003e7805 */ /* 0x000fe4000001ff00 */
[----:B------:R-:W-:Y:S01]  /*3300*/  IADD3.X R33, PT, PT, R4, UR5, R33, P2, P3 ;  /* 0x0000000504217c10 */ /* 0x000fe200097e6421 */
[----:B------:R-:W-:Y:S01]  /*3310*/  IMAD R22, R35, 0x8, R21 ;  /* 0x0000000823167824 */ /* 0x000fe200078e0215 */
[----:B------:R-:W-:-:S02]  /*3320*/  LEA R38, P4, R13, R227, 0x1 ;  /* 0x000000e30d267211 */ /* 0x000fc400078808ff */
[----:B------:R-:W-:Y:S02]  /*3330*/  CS2R R152, SRZ ;  /* 0x0000000000987805 */ /* 0x000fe4000001ff00 */
[----:B------:R-:W-:Y:S01]  /*3340*/  LEA.HI.X.SX32 R185, R2, R5, 0x1, P5 ;  /* 0x0000000502b97211 */ /* 0x000fe200028f0eff */
[C---:B------:R-:W-:Y:S01]  /*3350*/  IMAD R23, R35.reuse, 0x8, R22 ;  /* 0x0000000823177824 */ /* 0x040fe200078e0216 */
[----:B------:R-:W-:Y:S02]  /*3360*/  LEA R188, P5, R0, R189, 0x1 ;  /* 0x000000bd00bc7211 */ /* 0x000fe400078a08ff */
[----:B------:R-:W-:Y:S02]  /*3370*/  CS2R R154, SRZ ;  /* 0x00000000009a7805 */ /* 0x000fe4000001ff00 */
[----:B------:R-:W-:Y:S01]  /*3380*/  LEA R42, P3, R14, R227, 0x1 ;  /* 0x000000e30e2a7211 */ /* 0x000fe200078608ff */
[----:B------:R-:W-:Y:S01]  /*3390*/  IMAD R24, R35, 0x8, R23 ;  /* 0x0000000823187824 */ /* 0x000fe200078e0217 */
[----:B------:R-:W-:-:S02]  /*33a0*/  LEA.HI.X.SX32 R39, R13, R33, 0x1, P4 ;  /* 0x000000210d277211 */ /* 0x000fc400020f0eff */
[----:B------:R-:W-:Y:S02]  /*33b0*/  CS2R R148, SRZ ;  /* 0x0000000000947805 */ /* 0x000fe4000001ff00 */
[----:B------:R-:W-:Y:S01]  /*33c0*/  LEA R40, P4, R15, R227, 0x1 ;  /* 0x000000e30f287211 */ /* 0x000fe200078808ff */
[----:B------:R-:W-:Y:S01]  /*33d0*/  IMAD R25, R35, 0x8, R24 ;  /* 0x0000000823197824 */ /* 0x000fe200078e0218 */
[----:B------:R-:W-:Y:S01]  /*33e0*/  LEA.HI.X.SX32 R189, R0, R5, 0x1, P5 ;  /* 0x0000000500bd7211 */ /* 0x000fe200028f0eff */
[----:B------:R0:W-:Y:S01]  /*33f0*/  STL.64 [R1+0x1c0], R38 ;  /* 0x0001c02601007387 */ /* 0x0001e20000100a00 */
[----:B------:R-:W-:Y:S02]  /*3400*/  LEA.HI R0, R247, 0x38, RZ, 0x1c ;  /* 0x00000038f7007811 */ /* 0x000fe400078fe0ff */
[----:B------:R-:W-:Y:S02]  /*3410*/  CS2R R150, SRZ ;  /* 0x0000000000967805 */ /* 0x000fe4000001ff00 */
[----:B------:R-:W-:-:S02]  /*3420*/  LEA.HI.X.SX32 R43, R14, R33, 0x1, P3 ;  /* 0x000000210e2b7211 */ /* 0x000fc400018f0eff */
[----:B------:R-:W-:Y:S02]  /*3430*/  CS2R R72, SRZ ;  /* 0x0000000000487805 */ /* 0x000fe4000001ff00 */
[----:B------:R-:W-:Y:S01]  /*3440*/  LEA.HI.X.SX32 R41, R15, R33, 0x1, P4 ;  /* 0x000000210f297211 */ /* 0x000fe200020f0eff */
[----:B------:R-:W-:Y:S01]  /*3450*/  IMAD R0, R0, R35, RZ ;  /* 0x0000002300007224 */ /* 0x000fe200078e02ff */
[C---:B------:R-:W-:Y:S01]  /*3460*/  LEA.HI R2, R247.reuse, 0x78, RZ, 0x1c ;  /* 0x00000078f7027811 */ /* 0x040fe200078fe0ff */
[----:B------:R1:W-:Y:S01]  /*3470*/  STL.64 [R1+0x1b8], R42 ;  /* 0x0001b82a01007387 */ /* 0x0003e20000100a00 */
[----:B------:R-:W-:Y:S02]  /*3480*/  LEA.HI R3, R247, 0xb8, RZ, 0x1c ;  /* 0x000000b8f7037811 */ /* 0x000fe400078fe0ff */
[----:B------:R-:W-:Y:S02]  /*3490*/  CS2R R74, SRZ ;  /* 0x00000000004a7805 */ /* 0x000fe4000001ff00 */
[-C--:B------:R-:W-:Y:S01]  /*34a0*/  LEA R36, P2, R0, R227.reuse, 0x1 ;  /* 0x000000e300247211 */ /* 0x080fe200078408ff */
[----:B------:R2:W-:Y:S01]  /*34b0*/  STL.64 [R1+0x1b0], R40 ;  /* 0x0001b02801007387 */ /* 0x0005e20000100a00 */
[----:B0-----:R-:W-:Y:S01]  /*34c0*/  LEA R38, P5, R16, R227, 0x1 ;  /* 0x000000e310267211 */ /* 0x001fe200078a08ff */
[----:B------:R-:W-:Y:S01]  /*34d0*/  IMAD R26, R2, R35, RZ ;  /* 0x00000023021a7224 */ /* 0x000fe200078e02ff */
[----:B------:R-:W-:Y:S01]  /*34e0*/  LEA R2, R35, R25, 0x3 ;  /* 0x0000001923027211 */ /* 0x000fe200078e18ff */
[----:B------:R-:W-:Y:S01]  /*34f0*/  IMAD R27, R3, R35, RZ ;  /* 0x00000023031b7224 */ /* 0x000fe200078e02ff */
[----:B------:R-:W-:-:S02]  /*3500*/  LEA.HI.X.SX32 R39, R16, R33, 0x1, P5 ;  /* 0x0000002110277211 */ /* 0x000fc400028f0eff */
[----:B------:R-:W-:Y:S02]  /*3510*/  CS2R R76, SRZ ;  /* 0x00000000004c7805 */ /* 0x000fe4000001ff00 */
[----:B------:R-:W-:Y:S01]  /*3520*/  LEA R14, P5, R18, R227, 0x1 ;  /* 0x000000e3120e7211 */ /* 0x000fe200078a08ff */
[----:B------:R-:W-:Y:S01]  /*3530*/  IMAD R3, R35, 0x10, R2 ;  /* 0x0000001023037824 */ /* 0x000fe200078e0202 */
[-C--:B------:R-:W-:Y:S01]  /*3540*/  LEA.HI.X.SX32 R37, R0, R33.reuse, 0x1, P2 ;  /* 0x0000002100257211 */ /* 0x080fe200010f0eff */
[----:B------:R0:W-:Y:S01]  /*3550*/  STL.64 [R1+0x1a8], R38 ;  /* 0x0001a82601007387 */ /* 0x0001e20000100a00 */
[----:B------:R-:W-:Y:S02]  /*3560*/  LEA.HI.X.SX32 R15, R18, R33, 0x1, P5 ;  /* 0x00000021120f7211 */ /* 0x000fe400028f0eff */
[----:B-1----:R-:W-:Y:S02]  /*3570*/  CS2R R42, SRZ ;  /* 0x00000000002a7805 */ /* 0x002fe4000001ff00 */
[----:B--2---:R-:W-:-:S02]  /*3580*/  LEA R40, P4, R17, R227, 0x1 ;  /* 0x000000e311287211 */ /* 0x004fc400078808ff */
[----:B------:R-:W-:Y:S02]  /*3590*/  CS2R R78, SRZ ;  /* 0x00000000004e7805 */ /* 0x000fe4000001ff00 */
[----:B------:R-:W-:Y:S02]  /*35a0*/  LEA.HI R4, R247, 0xf8, RZ, 0x1c ;  /* 0x000000f8f7047811 */ /* 0x000fe400078fe0ff */
[----:B------:R-:W-:Y:S02]  /*35b0*/  CS2R R80, SRZ ;  /* 0x0000000000507805 */ /* 0x000fe4000001ff00 */
[----:B------:R-:W-:Y:S02]  /*35c0*/  LEA.HI.X.SX32 R41, R17, R33, 0x1, P4 ;  /* 0x0000002111297211 */ /* 0x000fe400020f0eff */
[----:B------:R-:W-:Y:S02]  /*35d0*/  CS2R R82, SRZ ;  /* 0x0000000000527805 */ /* 0x000fe4000001ff00 */
[----:B------:R-:W-:Y:S01]  /*35e0*/  LEA R16, P4, R19, R227, 0x1 ;  /* 0x000000e313107211 */ /* 0x000fe200078808ff */
[----:B------:R-:W-:Y:S01]  /*35f0*/  IMAD R28, R4, R35, RZ ;  /* 0x00000023041c7224 */ /* 0x000fe200078e02ff */
[----:B------:R-:W-:Y:S01]  /*3600*/  LEA.HI R5, R247, 0x138, RZ, 0x1c ;  /* 0x00000138f7057811 */ /* 0x000fe200078fe0ff */
[----:B------:R1:W-:Y:S01]  /*3610*/  STL.64 [R1+0x1a0], R40 ;  /* 0x0001a02801007387 */ /* 0x0003e20000100a00 */
[----:B------:R-:W-:Y:S01]  /*3620*/  LEA.HI.X.SX32 R17, R19, R33, 0x1, P4 ;  /* 0x0000002113117211 */ /* 0x000fe200020f0eff */
[----:B------:R-:W-:Y:S01]  /*3630*/  IMAD R4, R35, 0x8, R3 ;  /* 0x0000000823047824 */ /* 0x000fe200078e0203 */
[C---:B------:R-:W-:Y:S01]  /*3640*/  LEA R18, P4, R22.reuse, R227, 0x1 ;  /* 0x000000e316127211 */ /* 0x040fe200078808ff */
[----:B------:R2:W-:Y:S01]  /*3650*/  STL.64 [R1+0x198], R14 ;  /* 0x0001980e01007387 */ /* 0x0005e20000100a00 */
[----:B------:R-:W-:Y:S01]  /*3660*/  LEA.HI R6, R247, 0x178, RZ, 0x1c ;  /* 0x00000178f7067811 */ /* 0x000fe200078fe0ff */
[----:B------:R-:W-:Y:S01]  /*3670*/  IMAD R29, R5, R35, RZ ;  /* 0x00000023051d7224 */ /* 0x000fe200078e02ff */
[----:B------:R-:W-:Y:S01]  /*3680*/  LEA.HI.X.SX32 R19, R22, R33, 0x1, P4 ;  /* 0x0000002116137211 */ /* 0x000fe200020f0eff */
[----:B------:R3:W-:Y:S01]  /*3690*/  STL.64 [R1+0x188], R36 ;  /* 0x0001882401007387 */ /* 0x0007e20000100a00 */
[C---:B------:R-:W-:Y:S01]  /*36a0*/  IMAD R5, R35.reuse, 0x8, R4 ;  /* 0x0000000823057824 */ /* 0x040fe200078e0204 */
[----:B0-----:R-:W-:Y:S01]  /*36b0*/  LEA R38, P3, R26, R227, 0x1 ;  /* 0x000000e31a267211 */ /* 0x001fe200078608ff */
[----:B------:R-:W-:Y:S01]  /*36c0*/  IMAD R30, R6, R35, RZ ;  /* 0x00000023061e7224 */ /* 0x000fe200078e02ff */
[----:B------:R0:W-:Y:S01]  /*36d0*/  STL.64 [R1+0x190], R16 ;  /* 0x0001901001007387 */ /* 0x0001e20000100a00 */
[----:B------:R-:W-:Y:S01]  /*36e0*/  IMAD R6, R35, 0x8, R5 ;  /* 0x0000000823067824 */ /* 0x000fe200078e0205 */
[----:B------:R-:W-:-:S02]  /*36f0*/  LEA.HI R12, R247, 0x1f8, RZ, 0x1c ;  /* 0x000001f8f70c7811 */ /* 0x000fc400078fe0ff */
[----:B-1----:R-:W-:Y:S02]  /*3700*/  CS2R R40, SRZ ;  /* 0x0000000000287805 */ /* 0x002fe4000001ff00 */
[----:B--2---:R-:W-:Y:S02]  /*3710*/  LEA R14, P5, R20, R227, 0x1 ;  /* 0x000000e3140e7211 */ /* 0x004fe400078a08ff */
[----:B------:R-:W-:Y:S02]  /*3720*/  CS2R R84, SRZ ;  /* 0x0000000000547805 */ /* 0x000fe4000001ff00 */
[----:B------:R-:W-:Y:S01]  /*3730*/  LEA R11, R35, R6, 0x3 ;  /* 0x00000006230b7211 */ /* 0x000fe200078e18ff */
[----:B------:R-:W-:Y:S01]  /*3740*/  IMAD R32, R12, R35, RZ ;  /* 0x000000230c207224 */ /* 0x000fe200078e02ff */
[----:B---3--:R-:W-:Y:S02]  /*3750*/  LEA R36, P2, R21, R227, 0x1 ;  /* 0x000000e315247211 */ /* 0x008fe400078408ff */
[----:B------:R-:W-:-:S02]  /*3760*/  CS2R R86, SRZ ;  /* 0x0000000000567805 */ /* 0x000fc4000001ff00 */
[-C--:B------:R-:W-:Y:S01]  /*3770*/  LEA.HI.X.SX32 R15, R20, R33.reuse, 0x1, P5 ;  /* 0x00000021140f7211 */ /* 0x080fe200028f0eff */
[----:B------:R-:W-:Y:S01]  /*3780*/  IMAD R12, R35, 0x8, R11 ;  /* 0x00000008230c7824 */ /* 0x000fe200078e020b */
[----:B------:R-:W-:Y:S02]  /*3790*/  LEA.HI.X.SX32 R37, R21, R33, 0x1, P2 ;  /* 0x0000002115257211 */ /* 0x000fe400010f0eff */
[----:B------:R-:W-:Y:S02]  /*37a0*/  CS2R R88, SRZ ;  /* 0x0000000000587805 */ /* 0x000fe4000001ff00 */
[-C--:B0-----:R-:W-:Y:S01]  /*37b0*/  LEA R16, P5, R23, R227.reuse, 0x1 ;  /* 0x000000e317107211 */ /* 0x081fe200078a08ff */
[----:B------:R0:W-:Y:S01]  /*37c0*/  STL.64 [R1+0x180], R14 ;  /* 0x0001800e01007387 */ /* 0x0001e20000100a00 */
[C---:B------:R-:W-:Y:S01]  /*37d0*/  LEA R20, P4, R24.reuse, R227, 0x1 ;  /* 0x000000e318147211 */ /* 0x040fe200078808ff */
[----:B------:R-:W-:Y:S01]  /*37e0*/  IMAD R13, R35, 0x8, R12 ;  /* 0x00000008230d7824 */ /* 0x000fe200078e020c */
[-C--:B------:R-:W-:Y:S01]  /*37f0*/  LEA.HI.X.SX32 R17, R23, R33.reuse, 0x1, P5 ;  /* 0x0000002117117211 */ /* 0x080fe200028f0eff */
[----:B------:R1:W-:Y:S01]  /*3800*/  STL.64 [R1+0x178], R36 ;  /* 0x0001782401007387 */ /* 0x0003e20000100a00 */
[----:B------:R-:W-:Y:S01]  /*3810*/  LEA.HI.X.SX32 R21, R24, R33, 0x1, P4 ;  /* 0x0000002118157211 */ /* 0x000fe200020f0eff */
[----:B------:R-:W-:Y:S01]  /*3820*/  IMAD R0, R35, 0x10, R13 ;  /* 0x0000001023007824 */ /* 0x000fe200078e020d */
[----:B------:R-:W-:Y:S01]  /*3830*/  LEA R22, P4, R2, R227, 0x1 ;  /* 0x000000e302167211 */ /* 0x000fe200078808ff */
[----:B------:R2:W-:Y:S01]  /*3840*/  STL.64 [R1+0x170], R18 ;  /* 0x0001701201007387 */ /* 0x0005e20000100a00 */
[----:B------:R-:W-:-:S02]  /*3850*/  LEA.HI.X.SX32 R39, R26, R33, 0x1, P3 ;  /* 0x000000211a277211 */ /* 0x000fc400018f0eff */
[----:B------:R-:W-:Y:S02]  /*3860*/  CS2R R90, SRZ ;  /* 0x00000000005a7805 */ /* 0x000fe4000001ff00 */
[----:B------:R-:W-:Y:S01]  /*3870*/  LEA.HI.X.SX32 R23, R2, R33, 0x1, P4 ;  /* 0x0000002102177211 */ /* 0x000fe200020f0eff */
[----:B------:R3:W-:Y:S01]  /*3880*/  STL.64 [R1+0x168], R16 ;  /* 0x0001681001007387 */ /* 0x0007e20000100a00 */
[-C--:B------:R-:W-:Y:S01]  /*3890*/  LEA R24, P3, R4, R227.reuse, 0x1 ;  /* 0x000000e304187211 */ /* 0x080fe200078608ff */
[----:B0-----:R-:W-:Y:S01]  /*38a0*/  IMAD R14, R35, 0x8, R0 ;  /* 0x00000008230e7824 */ /* 0x001fe200078e0200 */
[----:B------:R-:W-:Y:S01]  /*38b0*/  CS2R R92, SRZ ;  /* 0x00000000005c7805 */ /* 0x000fe2000001ff00 */
[----:B------:R0:W-:Y:S01]  /*38c0*/  STL.64 [R1+0x160], R20 ;  /* 0x0001601401007387 */ /* 0x0001e20000100a00 */
[----:B-1----:R-:W-:Y:S02]  /*38d0*/  LEA R36, P2, R27, R227, 0x1 ;  /* 0x000000e31b247211 */ /* 0x002fe400078408ff */
[----:B------:R-:W-:-:S02]  /*38e0*/  CS2R R94, SRZ ;  /* 0x00000000005e7805 */ /* 0x000fc4000001ff00 */
[----:B------:R-:W-:Y:S02]  /*38f0*/  LEA R15, R35, R14, 0x3 ;  /* 0x0000000e230f7211 */ /* 0x000fe400078e18ff */
[----:B------:R-:W-:Y:S02]  /*3900*/  CS2R R96, SRZ ;  /* 0x0000000000607805 */ /* 0x000fe4000001ff00 */
[----:B--2---:R-:W-:Y:S02]  /*3910*/  LEA R18, P5, R25, R227, 0x1 ;  /* 0x000000e319127211 */ /* 0x004fe400078a08ff */
[----:B------:R-:W-:Y:S02]  /*3920*/  CS2R R98, SRZ ;  /* 0x0000000000627805 */ /* 0x000fe4000001ff00 */
[-C--:B------:R-:W-:Y:S01]  /*3930*/  LEA.HI.X.SX32 R37, R27, R33.reuse, 0x1, P2 ;  /* 0x000000211b257211 */ /* 0x080fe200010f0eff */
[----:B---3--:R-:W-:Y:S01]  /*3940*/  IMAD R16, R35, 0x8, R15 ;  /* 0x0000000823107824 */ /* 0x008fe200078e020f */
[----:B------:R-:W-:-:S02]  /*3950*/  LEA.HI.X.SX32 R19, R25, R33, 0x1, P5 ;  /* 0x0000002119137211 */ /* 0x000fc400028f0eff */
[----:B------:R-:W-:Y:S02]  /*3960*/  CS2R R100, SRZ ;  /* 0x0000000000647805 */ /* 0x000fe4000001ff00 */
[----:B------:R-:W-:Y:S01]  /*3970*/  LEA.HI.X.SX32 R25, R4, R33, 0x1, P3 ;  /* 0x0000002104197211 */ /* 0x000fe200018f0eff */
[----:B------:R-:W-:Y:S01]  /*3980*/  IMAD R17, R35, 0x8, R16 ;  /* 0x0000000823117824 */ /* 0x000fe200078e0210 */
[C---:B0-----:R-:W-:Y:S01]  /*3990*/  LEA R20, P5, R3.reuse, R227, 0x1 ;  /* 0x000000e303147211 */ /* 0x041fe200078a08ff */
[----:B------:R0:W-:Y:S01]  /*39a0*/  STL.64 [R1+0x158], R18 ;  /* 0x0001581201007387 */ /* 0x0001e20000100a00 */
[----:B------:R-:W-:Y:S02]  /*39b0*/  CS2R R102, SRZ ;  /* 0x0000000000667805 */ /* 0x000fe4000001ff00 */
[----:B------:R-:W-:Y:S02]  /*39c0*/  CS2R R104, SRZ ;  /* 0x0000000000687805 */ /* 0x000fe4000001ff00 */
[----:B------:R-:W-:Y:S01]  /*39d0*/  LEA.HI.X.SX32 R21, R3, R33, 0x1, P5 ;  /* 0x0000002103157211 */ /* 0x000fe200028f0eff */
[----:B------:R1:W-:Y:S01]  /*39e0*/  STL.64 [R1+0x148], R38 ;  /* 0x0001482601007387 */ /* 0x0003e20000100a00 */
[----:B------:R-:W-:-:S02]  /*39f0*/  CS2R R106, SRZ ;  /* 0x00000000006a7805 */ /* 0x000fc4000001ff00 */
[----:B------:R-:W-:Y:S02]  /*3a00*/  CS2R R108, SRZ ;  /* 0x00000000006c7805 */ /* 0x000fe4000001ff00 */
[----:B------:R-:W-:Y:S01]  /*3a10*/  CS2R R110, SRZ ;  /* 0x00000000006e7805 */ /* 0x000fe2000001ff00 */
[----:B------:R2:W-:Y:S01]  /*3a20*/  STL.64 [R1+0x150], R22 ;  /* 0x0001501601007387 */ /* 0x0005e20000100a00 */
[----:B------:R-:W-:Y:S02]  /*3a30*/  CS2R R112, SRZ ;  /* 0x0000000000707805 */ /* 0x000fe4000001ff00 */
[----:B------:R-:W-:Y:S02]  /*3a40*/  CS2R R114, SRZ ;  /* 0x0000000000727805 */ /* 0x000fe4000001ff00 */
[----:B------:R-:W-:Y:S01]  /*3a50*/  CS2R R116, SRZ ;  /* 0x0000000000747805 */ /* 0x000fe2000001ff00 */
[----:B------:R3:W-:Y:S01]  /*3a60*/  STL.64 [R1+0x140], R20 ;  /* 0x0001401401007387 */ /* 0x0007e20000100a00 */
[----:B0-----:R-:W-:Y:S01]  /*3a70*/  IMAD R18, R35, 0x8, R17 ;  /* 0x0000000823127824 */ /* 0x001fe200078e0211 */
[----:B------:R-:W-:-:S02]  /*3a80*/  CS2R R118, SRZ ;  /* 0x0000000000767805 */ /* 0x000fc4000001ff00 */
[----:B------:R-:W-:Y:S01]  /*3a90*/  CS2R R120, SRZ ;  /* 0x0000000000787805 */ /* 0x000fe2000001ff00 */
[----:B------:R0:W-:Y:S01]  /*3aa0*/  STL.64 [R1+0x138], R24 ;  /* 0x0001381801007387 */ /* 0x0001e20000100a00 */
[----:B------:R-:W-:Y:S01]  /*3ab0*/  IMAD R2, R35, 0x8, R18 ;  /* 0x0000000823027824 */ /* 0x000fe200078e0212 */
[----:B-1----:R-:W-:Y:S02]  /*3ac0*/  CS2R R38, SRZ ;  /* 0x0000000000267805 */ /* 0x002fe4000001ff00 */
[----:B------:R-:W-:Y:S02]  /*3ad0*/  CS2R R122, SRZ ;  /* 0x00000000007a7805 */ /* 0x000fe4000001ff00 */
[----:B--2---:R-:W-:Y:S02]  /*3ae0*/  LEA R22, P4, R5, R227, 0x1 ;  /* 0x000000e305167211 */ /* 0x004fe400078808ff */
[----:B------:R-:W-:Y:S02]  /*3af0*/  CS2R R124, SRZ ;  /* 0x00000000007c7805 */ /* 0x000fe4000001ff00 */
[----:B------:R-:W-:-:S02]  /*3b00*/  LEA R3, R35, R2, 0x4 ;  /* 0x0000000223037211 */ /* 0x000fc400078e20ff */
[----:B------:R-:W-:Y:S02]  /*3b10*/  CS2R R126, SRZ ;  /* 0x00000000007e7805 */ /* 0x000fe4000001ff00 */
[C---:B---3--:R-:W-:Y:S02]  /*3b20*/  LEA R20, P5, R6.reuse, R227, 0x1 ;  /* 0x000000e306147211 */ /* 0x048fe400078a08ff */
[----:B------:R-:W-:Y:S02]  /*3b30*/  CS2R R128, SRZ ;  /* 0x0000000000807805 */ /* 0x000fe4000001ff00 */
[-C--:B------:R-:W-:Y:S01]  /*3b40*/  LEA.HI.X.SX32 R23, R5, R33.reuse, 0x1, P4 ;  /* 0x0000002105177211 */ /* 0x080fe200020f0eff */
[----:B------:R-:W-:Y:S01]  /*3b50*/  IMAD R4, R35, 0x8, R3 ;  /* 0x0000000823047824 */ /* 0x000fe200078e0203 */
[----:B------:R-:W-:Y:S02]  /*3b60*/  LEA.HI.X.SX32 R21, R6, R33, 0x1, P5 ;  /* 0x0000002106157211 */ /* 0x000fe400028f0eff */
[----:B------:R-:W-:-:S02]  /*3b70*/  CS2R R130, SRZ ;  /* 0x0000000000827805 */ /* 0x000fc4000001ff00 */
[C---:B0-----:R-:W-:Y:S01]  /*3b80*/  LEA R24, P3, R28.reuse, R227, 0x1 ;  /* 0x000000e31c187211 */ /* 0x041fe200078608ff */
[----:B------:R0:W-:Y:S01]  /*3b90*/  STL.64 [R1+0x130], R22 ;  /* 0x0001301601007387 */ /* 0x0001e20000100a00 */
[C---:B------:R-:W-:Y:S01]  /*3ba0*/  IMAD R5, R35.reuse, 0x8, R4 ;  /* 0x0000000823057824 */ /* 0x040fe200078e0204 */
[----:B------:R-:W-:Y:S02]  /*3bb0*/  CS2R R132, SRZ ;  /* 0x0000000000847805 */ /* 0x000fe4000001ff00 */
[----:B------:R-:W-:Y:S01]  /*3bc0*/  LEA.HI.X.SX32 R25, R28, R33, 0x1, P3 ;  /* 0x000000211c197211 */ /* 0x000fe200018f0eff */
[----:B------:R1:W-:Y:S01]  /*3bd0*/  STL.64 [R1+0x128], R20 ;  /* 0x0001281401007387 */ /* 0x0003e20000100a00 */
[----:B------:R-:W-:Y:S01]  /*3be0*/  IMAD R6, R35, 0x8, R5 ;  /* 0x0000000823067824 */ /* 0x000fe200078e0205 */
[----:B------:R-:W-:Y:S02]  /*3bf0*/  CS2R R134, SRZ ;  /* 0x0000000000867805 */ /* 0x000fe4000001ff00 */
[----:B------:R-:W-:-:S02]  /*3c00*/  CS2R R136, SRZ ;  /* 0x0000000000887805 */ /* 0x000fc4000001ff00 */
[----:B------:R-:W-:Y:S02]  /*3c10*/  CS2R R138, SRZ ;  /* 0x00000000008a7805 */ /* 0x000fe4000001ff00 */
[----:B------:R-:W-:Y:S02]  /*3c20*/  CS2R R144, SRZ ;  /* 0x0000000000907805 */ /* 0x000fe4000001ff00 */
[----:B------:R-:W-:Y:S01]  /*3c30*/  CS2R R146, SRZ ;  /* 0x0000000000927805 */ /* 0x000fe2000001ff00 */
[----:B------:R-:W-:Y:S01]  /*3c40*/  IMAD.MOV.U32 R192, RZ, RZ, 0x3f800000 ;  /* 0x3f800000ffc07424 */ /* 0x000fe200078e00ff */
[CC--:B0-----:R-:W-:Y:S01]  /*3c50*/  LEA R22, P4, R11.reuse, R227.reuse, 0x1 ;  /* 0x000000e30b167211 */ /* 0x0c1fe200078808ff */
[----:B------:R-:W-:Y:S01]  /*3c60*/  IMAD.MOV.U32 R190, RZ, RZ, 0x3f800000 ;  /* 0x3f800000ffbe7424 */ /* 0x000fe200078e00ff */
[----:B------:R-:W-:Y:S01]  /*3c70*/  MOV R193, 0x3f800000 ;  /* 0x3f80000000c17802 */ /* 0x000fe20000000f00 */
[----:B------:R-:W-:Y:S01]  /*3c80*/  IMAD.MOV.U32 R191, RZ, RZ, 0x3f800000 ;  /* 0x3f800000ffbf7424 */ /* 0x000fe200078e00ff */
[C---:B-1----:R-:W-:Y:S01]  /*3c90*/  LEA R20, P5, R12.reuse, R227, 0x1 ;  /* 0x000000e30c147211 */ /* 0x042fe200078a08ff */
[----:B------:R-:W-:Y:S01]  /*3ca0*/  UMOV UR4, URZ ;  /* 0x000000ff00047c82 */ /* 0x000fe20008000000 */
[-C--:B------:R-:W-:Y:S01]  /*3cb0*/  LEA.HI.X.SX32 R23, R11, R33.reuse, 0x1, P4 ;  /* 0x000000210b177211 */ /* 0x080fe200020f0eff */
[----:B------:R-:W-:Y:S01]  /*3cc0*/  UMOV UR5, URZ ;  /* 0x000000ff00057c82 */ /* 0x000fe20008000000 */
[----:B------:R-:W-:Y:S01]  /*3cd0*/  LEA.HI.X.SX32 R21, R12, R33, 0x1, P5 ;  /* 0x000000210c157211 */ /* 0x000fe200028f0eff */
[----:B------:R-:W0:Y:S02]  /*3ce0*/  LDCU UR9, c[0x0][0x3a8] ;  /* 0x00007500ff0977ac */ /* 0x000e240008000800 */
[----:B------:R1:W-:Y:S04]  /*3cf0*/  STL.64 [R1+0x120], R22 ;  /* 0x0001201601007387 */ /* 0x0003e80000100a00 */
[----:B------:R2:W-:Y:S04]  /*3d00*/  STL.64 [R1+0x118], R20 ;  /* 0x0001181401007387 */ /* 0x0005e80000100a00 */
[----:B------:R3:W-:Y:S01]  /*3d10*/  STL.64 [R1+0x108], R36 ;  /* 0x0001082401007387 */ /* 0x0007e20000100a00 */
[----:B-1----:R-:W-:-:S02]  /*3d20*/  LEA R22, P4, R13, R227, 0x1 ;  /* 0x000000e30d167211 */ /* 0x002fc400078808ff */
[C---:B--2---:R-:W-:Y:S02]  /*3d30*/  LEA R20, P5, R0.reuse, R227, 0x1 ;  /* 0x000000e300147211 */ /* 0x044fe400078a08ff */
[-C--:B------:R-:W-:Y:S02]  /*3d40*/  LEA.HI.X.SX32 R23, R13, R33.reuse, 0x1, P4 ;  /* 0x000000210d177211 */ /* 0x080fe400020f0eff */
[----:B------:R-:W-:Y:S02]  /*3d50*/  LEA.HI.X.SX32 R21, R0, R33, 0x1, P5 ;  /* 0x0000002100157211 */ /* 0x000fe400028f0eff */
[----:B---3--:R-:W-:Y:S02]  /*3d60*/  CS2R R36, SRZ ;  /* 0x0000000000247805 */ /* 0x008fe4000001ff00 */
[----:B------:R-:W-:Y:S01]  /*3d70*/  LEA R12, P5, R16, R227, 0x1 ;  /* 0x000000e3100c7211 */ /* 0x000fe200078a08ff */
[----:B------:R1:W-:Y:S01]  /*3d80*/  STL.64 [R1+0x110], R22 ;  /* 0x0001101601007387 */ /* 0x0003e20000100a00 */
[----:B------:R-:W-:-:S02]  /*3d90*/  LEA R0, R35, R6, 0x3 ;  /* 0x0000000623007211 */ /* 0x000fc400078e18ff */
[----:B------:R-:W-:Y:S01]  /*3da0*/  LEA.HI.X.SX32 R13, R16, R33, 0x1, P5 ;  /* 0x00000021100d7211 */ /* 0x000fe200028f0eff */
[----:B------:R2:W-:Y:S02]  /*3db0*/  STL.64 [R1+0x100], R20 ;  /* 0x0001001401007387 */ /* 0x0005e40000100a00 */
[----:B------:R-:W-:Y:S02]  /*3dc0*/  IMAD R11, R35, 0x8, R0 ;  /* 0x00000008230b7824 */ /* 0x000fe400078e0200 */
[----:B------:R3:W-:Y:S01]  /*3dd0*/  STL.64 [R1+0xe8], R12 ;  /* 0x0000e80c01007387 */ /* 0x0007e20000100a00 */
[CC--:B-1----:R-:W-:Y:S02]  /*3de0*/  LEA R22, P2, R14.reuse, R227.reuse, 0x1 ;  /* 0x000000e30e167211 */ /* 0x0c2fe400078408ff */
[----:B--2---:R-:W-:Y:S02]  /*3df0*/  LEA R20, P4, R15, R227, 0x1 ;  /* 0x000000e30f147211 */ /* 0x004fe400078808ff */
[----:B------:R-:W-:-:S02]  /*3e00*/  LEA.HI.X.SX32 R23, R14, R33, 0x1, P2 ;  /* 0x000000210e177211 */ /* 0x000fc400010f0eff */
[----:B------:R-:W-:Y:S01]  /*3e10*/  LEA.HI.X.SX32 R21, R15, R33, 0x1, P4 ;  /* 0x000000210f157211 */ /* 0x000fe200020f0eff */
[C---:B---3--:R-:W-:Y:S01]  /*3e20*/  IMAD R12, R35.reuse, 0x8, R11 ;  /* 0x00000008230c7824 */ /* 0x048fe200078e020b */
[C---:B------:R-:W-:Y:S01]  /*3e30*/  LEA R14, P5, R18.reuse, R227, 0x1 ;  /* 0x000000e3120e7211 */ /* 0x040fe200078a08ff */
[----:B------:R1:W-:Y:S02]  /*3e40*/  STL.64 [R1+0xf8], R22 ;  /* 0x0000f81601007387 */ /* 0x0003e40000100a00 */
[----:B------:R-:W-:Y:S01]  /*3e50*/  IMAD R13, R35, 0x10, R12 ;  /* 0x00000010230d7824 */ /* 0x000fe200078e020c */
[----:B------:R-:W-:Y:S01]  /*3e60*/  LEA.HI.X.SX32 R15, R18, R33, 0x1, P5 ;  /* 0x00000021120f7211 */ /* 0x000fe200028f0eff */
[----:B------:R2:W-:Y:S01]  /*3e70*/  STL.64 [R1+0xf0], R20 ;  /* 0x0000f01401007387 */ /* 0x0005e20000100a00 */
[-C--:B------:R-:W-:Y:S02]  /*3e80*/  LEA R16, P5, R3, R227.reuse, 0x1 ;  /* 0x000000e303107211 */ /* 0x080fe400078a08ff */
[----:B-1----:R-:W-:-:S02]  /*3e90*/  LEA R22, P2, R29, R227, 0x1 ;  /* 0x000000e31d167211 */ /* 0x002fc400078408ff */
[----:B--2---:R-:W-:Y:S02]  /*3ea0*/  LEA R20, P4, R17, R227, 0x1 ;  /* 0x000000e311147211 */ /* 0x004fe400078808ff */
[-C--:B------:R-:W-:Y:S02]  /*3eb0*/  LEA.HI.X.SX32 R23, R29, R33.reuse, 0x1, P2 ;  /* 0x000000211d177211 */ /* 0x080fe400010f0eff */
[-C--:B------:R-:W-:Y:S02]  /*3ec0*/  LEA.HI.X.SX32 R21, R17, R33.reuse, 0x1, P4 ;  /* 0x0000002111157211 */ /* 0x080fe400020f0eff */
[----:B------:R-:W-:-:S03]  /*3ed0*/  LEA.HI.X.SX32 R17, R3, R33, 0x1, P5 ;  /* 0x0000002103117211 */ /* 0x000fc600028f0eff */
[----:B------:R1:W-:Y:S04]  /*3ee0*/  STL.64 [R1+0xe0], R20 ;  /* 0x0000e01401007387 */ /* 0x0003e80000100a00 */
[----:B------:R2:W-:Y:S04]  /*3ef0*/  STL.64 [R1+0xd8], R14 ;  /* 0x0000d80e01007387 */ /* 0x0005e80000100a00 */
[----:B------:R3:W-:Y:S01]  /*3f00*/  STL.64 [R1+0xc8], R24 ;  /* 0x0000c81801007387 */ /* 0x0007e20000100a00 */
[----:B-1----:R-:W-:-:S04]  /*3f10*/  LEA R20, P4, R2, R227, 0x1 ;  /* 0x000000e302147211 */ /* 0x002fc800078808ff */
[----:B------:R-:W-:Y:S02]  /*3f20*/  LEA.HI.X.SX32 R21, R2, R33, 0x1, P4 ;  /* 0x0000002102157211 */ /* 0x000fe400020f0eff */
[----:B------:R-:W-:Y:S02]  /*3f30*/  LEA R18, P4, R5, R227, 0x1 ;  /* 0x000000e305127211 */ /* 0x000fe400078808ff */
[----:B--2---:R-:W-:Y:S01]  /*3f40*/  LEA R14, R35, R13, 0x3 ;  /* 0x0000000d230e7211 */ /* 0x004fe200078e18ff */
[----:B------:R1:W-:Y:S01]  /*3f50*/  STL.64 [R1+0xd0], R20 ;  /* 0x0000d01401007387 */ /* 0x0003e20000100a00 */
[----:B------:R-:W-:Y:S01]  /*3f60*/  LEA.HI.X.SX32 R19, R5, R33, 0x1, P4 ;  /* 0x0000002105137211 */ /* 0x000fe200020f0eff */
[----:B---3--:R-:W-:Y:S02]  /*3f70*/  IMAD.MOV.U32 R25, RZ, RZ, -0x800000 ;  /* 0xff800000ff197424 */ /* 0x008fe400078e00ff */
[----:B------:R2:W-:Y:S01]  /*3f80*/  STL.64 [R1+0xc0], R16 ;  /* 0x0000c01001007387 */ /* 0x0005e20000100a00 */
[----:B------:R-:W-:-:S02]  /*3f90*/  IMAD R2, R35, 0x8, R14 ;  /* 0x0000000823027824 */ /* 0x000fc400078e020e */
[----:B------:R-:W-:Y:S02]  /*3fa0*/  IMAD.MOV.U32 R24, RZ, RZ, -0x800000 ;  /* 0xff800000ff187424 */ /* 0x000fe400078e00ff */
[----:B------:R-:W-:Y:S01]  /*3fb0*/  IMAD R3, R35, 0x8, R2 ;  /* 0x0000000823037824 */ /* 0x000fe200078e0202 */
[----:B-1----:R-:W-:-:S04]  /*3fc0*/  LEA R20, P3, R4, R227, 0x1 ;  /* 0x000000e304147211 */ /* 0x002fc800078608ff */
[----:B------:R-:W-:Y:S01]  /*3fd0*/  LEA.HI.X.SX32 R21, R4, R33, 0x1, P3 ;  /* 0x0000002104157211 */ /* 0x000fe200018f0eff */
[----:B------:R-:W-:Y:S01]  /*3fe0*/  IMAD R4, R35, 0x8, R3 ;  /* 0x0000000823047824 */ /* 0x000fe200078e0203 */
[----:B--2---:R-:W-:-:S03]  /*3ff0*/  LEA R16, P5, R6, R227, 0x1 ;  /* 0x000000e306107211 */ /* 0x004fc600078a08ff */
[----:B------:R1:W-:Y:S01]  /*4000*/  STL.64 [R1+0xb8], R20 ;  /* 0x0000b81401007387 */ /* 0x0003e20000100a00 */
[----:B------:R-:W-:Y:S02]  /*4010*/  LEA.HI.X.SX32 R17, R6, R33, 0x1, P5 ;  /* 0x0000002106117211 */ /* 0x000fe400028f0eff */
[----:B------:R-:W-:Y:S01]  /*4020*/  LEA R5, R35, R4, 0x3 ;  /* 0x0000000423057211 */ /* 0x000fe200078e18ff */
[----:B------:R2:W-:Y:S04]  /*4030*/  STL.64 [R1+0xb0], R18 ;  /* 0x0000b01201007387 */ /* 0x0005e80000100a00 */
[----:B------:R3:W-:Y:S01]  /*4040*/  STL.64 [R1+0xa8], R16 ;  /* 0x0000a81001007387 */ /* 0x0007e20000100a00 */
[-C--:B-1----:R-:W-:Y:S02]  /*4050*/  LEA R20, P3, R30, R227.reuse, 0x1 ;  /* 0x000000e31e147211 */ /* 0x082fe400078608ff */
[----:B--2---:R-:W-:-:S02]  /*4060*/  LEA R18, P4, R0, R227, 0x1 ;  /* 0x000000e300127211 */ /* 0x004fc400078808ff */
[-C--:B------:R-:W-:Y:S02]  /*4070*/  LEA.HI.X.SX32 R21, R30, R33.reuse, 0x1, P3 ;  /* 0x000000211e157211 */ /* 0x080fe400018f0eff */
[----:B------:R-:W-:Y:S01]  /*4080*/  LEA.HI.X.SX32 R19, R0, R33, 0x1, P4 ;  /* 0x0000002100137211 */ /* 0x000fe200020f0eff */
[----:B------:R-:W-:Y:S01]  /*4090*/  IMAD R0, R35, 0x8, R5 ;  /* 0x0000000823007824 */ /* 0x000fe200078e0205 */
[----:B---3--:R-:W-:-:S03]  /*40a0*/  LEA R16, P5, R11, R227, 0x1 ;  /* 0x000000e30b107211 */ /* 0x008fc600078a08ff */
[----:B------:R1:W-:Y:S01]  /*40b0*/  STL.64 [R1+0xa0], R18 ;  /* 0x0000a01201007387 */ /* 0x0003e20000100a00 */
[----:B------:R-:W-:Y:S01]  /*40c0*/  LEA.HI.X.SX32 R17, R11, R33, 0x1, P5 ;  /* 0x000000210b117211 */ /* 0x000fe200028f0eff */
[----:B------:R-:W-:-:S04]  /*40d0*/  IMAD R6, R35, 0x10, R0 ;  /* 0x0000001023067824 */ /* 0x000fc800078e0200 */
[----:B------:R2:W-:Y:S01]  /*40e0*/  STL.64 [R1+0x98], R16 ;  /* 0x0000981001007387 */ /* 0x0005e20000100a00 */
[----:B------:R-:W-:-:S03]  /*40f0*/  IMAD R11, R35, 0x8, R6 ;  /* 0x00000008230b7824 */ /* 0x000fc600078e0206 */
[----:B------:R3:W-:Y:S01]  /*4100*/  STL.64 [R1+0x88], R22 ;  /* 0x0000881601007387 */ /* 0x0007e20000100a00 */
[----:B-1----:R-:W-:-:S04]  /*4110*/  LEA R18, P4, R12, R227, 0x1 ;  /* 0x000000e30c127211 */ /* 0x002fc800078808ff */
[----:B------:R-:W-:Y:S02]  /*4120*/  LEA.HI.X.SX32 R19, R12, R33, 0x1, P4 ;  /* 0x000000210c137211 */ /* 0x000fe400020f0eff */
[----:B--2---:R-:W-:Y:S02]  /*4130*/  LEA R16, P5, R13, R227, 0x1 ;  /* 0x000000e30d107211 */ /* 0x004fe400078a08ff */
[----:B------:R-:W-:Y:S01]  /*4140*/  LEA R12, R35, R11, 0x3 ;  /* 0x0000000b230c7211 */ /* 0x000fe200078e18ff */
[----:B------:R1:W-:Y:S01]  /*4150*/  STL.64 [R1+0x90], R18 ;  /* 0x0000901201007387 */ /* 0x0003e20000100a00 */
[C---:B---3--:R-:W-:Y:S02]  /*4160*/  LEA R22, P2, R14.reuse, R227, 0x1 ;  /* 0x000000e30e167211 */ /* 0x048fe400078408ff */
[-C--:B------:R-:W-:Y:S02]  /*4170*/  LEA.HI.X.SX32 R17, R13, R33.reuse, 0x1, P5 ;  /* 0x000000210d117211 */ /* 0x080fe400028f0eff */
[----:B------:R-:W-:-:S03]  /*4180*/  LEA.HI.X.SX32 R23, R14, R33, 0x1, P2 ;  /* 0x000000210e177211 */ /* 0x000fc600010f0eff */
[----:B------:R2:W-:Y:S01]  /*4190*/  STL.64 [R1+0x80], R16 ;  /* 0x0000801001007387 */ /* 0x0005e20000100a00 */
[----:B-1----:R-:W-:-:S03]  /*41a0*/  LEA R18, P4, R2, R227, 0x1 ;  /* 0x000000e302127211 */ /* 0x002fc600078808ff */
[----:B------:R-:W-:Y:S01]  /*41b0*/  STL.64 [R1+0x78], R22 ;  /* 0x0000781601007387 */ /* 0x000fe20000100a00 */
[----:B------:R-:W-:Y:S01]  /*41c0*/  LEA.HI.X.SX32 R19, R2, R33, 0x1, P4 ;  /* 0x0000002102137211 */ /* 0x000fe200020f0eff */
[----:B------:R-:W-:Y:S01]  /*41d0*/  IMAD R2, R35, 0x8, R12 ;  /* 0x0000000823027824 */ /* 0x000fe200078e020c */
[----:B--2---:R-:W-:-:S03]  /*41e0*/  LEA R16, P5, R3, R227, 0x1 ;  /* 0x000000e303107211 */ /* 0x004fc600078a08ff */
[----:B------:R1:W-:Y:S01]  /*41f0*/  STL.64 [R1+0x70], R18 ;  /* 0x0000701201007387 */ /* 0x0003e20000100a00 */
[----:B------:R-:W-:Y:S01]  /*4200*/  LEA.HI.X.SX32 R17, R3, R33, 0x1, P5 ;  /* 0x0000002103117211 */ /* 0x000fe200028f0eff */
[----:B------:R-:W-:Y:S01]  /*4210*/  IMAD R3, R35, 0x8, R2 ;  /* 0x0000000823037824 */ /* 0x000fe200078e0202 */
[----:B------:R-:W-:-:S03]  /*4220*/  LEA R14, P5, R5, R227, 0x1 ;  /* 0x000000e3050e7211 */ /* 0x000fc600078a08ff */
[----:B------:R2:W-:Y:S01]  /*4230*/  STL.64 [R1+0x68], R16 ;  /* 0x0000681001007387 */ /* 0x0005e20000100a00 */
[----:B------:R-:W-:Y:S02]  /*4240*/  LEA.HI.X.SX32 R15, R5, R33, 0x1, P5 ;  /* 0x00000021050f7211 */ /* 0x000fe400028f0eff */
[----:B-1----:R-:W-:-:S04]  /*4250*/  LEA R18, P4, R4, R227, 0x1 ;  /* 0x000000e304127211 */ /* 0x002fc800078808ff */
[----:B------:R-:W-:Y:S01]  /*4260*/  LEA.HI.X.SX32 R19, R4, R33, 0x1, P4 ;  /* 0x0000002104137211 */ /* 0x000fe200020f0eff */
[----:B------:R-:W-:Y:S01]  /*4270*/  IMAD R4, R35, 0x8, R3 ;  /* 0x0000000823047824 */ /* 0x000fe200078e0203 */
[----:B--2---:R-:W-:-:S03]  /*4280*/  LEA R16, P2, R31, R227, 0x1 ;  /* 0x000000e31f107211 */ /* 0x004fc600078408ff */
[----:B------:R1:W-:Y:S01]  /*4290*/  STL.64 [R1+0x60], R18 ;  /* 0x0000601201007387 */ /* 0x0003e20000100a00 */
[----:B------:R-:W-:-:S03]  /*42a0*/  LEA.HI.X.SX32 R17, R31, R33, 0x1, P2 ;  /* 0x000000211f117211 */ /* 0x000fc600010f0eff */
[----:B------:R2:W-:Y:S04]  /*42b0*/  STL.64 [R1+0x58], R14 ;  /* 0x0000580e01007387 */ /* 0x0005e80000100a00 */
[----:B------:R3:W-:Y:S01]  /*42c0*/  STL.64 [R1+0x48], R20 ;  /* 0x0000481401007387 */ /* 0x0007e20000100a00 */
[-C--:B-1----:R-:W-:Y:S02]  /*42d0*/  LEA R18, P4, R0, R227.reuse, 0x1 ;  /* 0x000000e300127211 */ /* 0x082fe400078808ff */
[----:B--2---:R-:W-:Y:S02]  /*42e0*/  LEA R14, P5, R6, R227, 0x1 ;  /* 0x000000e3060e7211 */ /* 0x004fe400078a08ff */
[-C--:B------:R-:W-:Y:S02]  /*42f0*/  LEA.HI.X.SX32 R19, R0, R33.reuse, 0x1, P4 ;  /* 0x0000002100137211 */ /* 0x080fe400020f0eff */
[----:B------:R-:W-:-:S02]  /*4300*/  LEA.HI.X.SX32 R15, R6, R33, 0x1, P5 ;  /* 0x00000021060f7211 */ /* 0x000fc400028f0eff */
[----:B---3--:R-:W-:Y:S01]  /*4310*/  LEA R20, P3, R11, R227, 0x1 ;  /* 0x000000e30b147211 */ /* 0x008fe200078608ff */
[----:B------:R1:W-:Y:S01]  /*4320*/  STL.64 [R1+0x50], R18 ;  /* 0x0000501201007387 */ /* 0x0003e20000100a00 */
[----:B------:R-:W-:Y:S02]  /*4330*/  LEA R0, R35, R4, 0x3 ;  /* 0x0000000423007211 */ /* 0x000fe400078e18ff */
[----:B------:R-:W-:Y:S01]  /*4340*/  LEA.HI.X.SX32 R21, R11, R33, 0x1, P3 ;  /* 0x000000210b157211 */ /* 0x000fe200018f0eff */
[----:B------:R2:W-:Y:S01]  /*4350*/  STL.64 [R1+0x40], R14 ;  /* 0x0000400e01007387 */ /* 0x0005e20000100a00 */
[C---:B------:R-:W-:Y:S01]  /*4360*/  LEA R222, P3, R32.reuse, R227, 0x1 ;  /* 0x000000e320de7211 */ /* 0x040fe200078608ff */
[----:B------:R-:W-:Y:S02]  /*4370*/  IMAD R5, R35, 0x10, R0 ;  /* 0x0000001023057824 */ /* 0x000fe400078e0200 */
[----:B------:R3:W-:Y:S01]  /*4380*/  STL.64 [R1+0x38], R20 ;  /* 0x0000381401007387 */ /* 0x0007e20000100a00 */
[----:B------:R-:W-:Y:S01]  /*4390*/  IMAD.SHL.U32 R11, R7, 0x8, RZ ;  /* 0x00000008070b7824 */ /* 0x000fe200078e00ff */
[----:B------:R-:W-:-:S02]  /*43a0*/  LEA.HI.X.SX32 R223, R32, R33, 0x1, P3 ;  /* 0x0000002120df7211 */ /* 0x000fc400018f0eff */
[-C--:B-1----:R-:W-:Y:S02]  /*43b0*/  LEA R18, P4, R12, R227.reuse, 0x1 ;  /* 0x000000e30c127211 */ /* 0x082fe400078808ff */
[----:B--2---:R-:W-:Y:S02]  /*43c0*/  LEA R14, P5, R2, R227, 0x1 ;  /* 0x000000e3020e7211 */ /* 0x004fe400078a08ff */
[-C--:B------:R-:W-:Y:S02]  /*43d0*/  LEA.HI.X.SX32 R19, R12, R33.reuse, 0x1, P4 ;  /* 0x000000210c137211 */ /* 0x080fe400020f0eff */
[----:B------:R-:W-:Y:S01]  /*43e0*/  LEA.HI.X.SX32 R15, R2, R33, 0x1, P5 ;  /* 0x00000021020f7211 */ /* 0x000fe200028f0eff */
[----:B------:R-:W-:Y:S01]  /*43f0*/  IMAD R2, R35, 0x8, R5 ;  /* 0x0000000823027824 */ /* 0x000fe200078e0205 */
[C---:B------:R-:W-:Y:S01]  /*4400*/  LEA R12, P5, R4.reuse, R227, 0x1 ;  /* 0x000000e3040c7211 */ /* 0x040fe200078a08ff */
[C---:B---3--:R-:W-:Y:S01]  /*4410*/  IMAD R20, R7.reuse, 0xf, RZ ;  /* 0x0000000f07147824 */ /* 0x048fe200078e02ff */
[----:B------:R-:W-:Y:S01]  /*4420*/  SHF.L.U32 R21, R7, 0x1, RZ ;  /* 0x0000000107157819 */ /* 0x000fe200000006ff */
[----:B------:R1:W-:Y:S01]  /*4430*/  STL.64 [R1+0x28], R14 ;  /* 0x0000280e01007387 */ /* 0x0003e20000100a00 */
[----:B------:R-:W-:Y:S01]  /*4440*/  IMAD R6, R35, 0x8, R2 ;  /* 0x0000000823067824 */ /* 0x000fe200078e0202 */
[----:B------:R-:W-:-:S02]  /*4450*/  LEA.HI.X.SX32 R13, R4, R33, 0x1, P5 ;  /* 0x00000021040d7211 */ /* 0x000fc400028f0eff */
[----:B------:R2:W-:Y:S01]  /*4460*/  STL.64 [R1+0x30], R18 ;  /* 0x0000301201007387 */ /* 0x0005e20000100a00 */
[----:B------:R-:W-:-:S04]  /*4470*/  LEA R250, P2, R2, R227, 0x1 ;  /* 0x000000e302fa7211 */ /* 0x000fc800078408ff */
[----:B------:R-:W-:Y:S02]  /*4480*/  LEA.HI.X.SX32 R251, R2, R33, 0x1, P2 ;  /* 0x0000002102fb7211 */ /* 0x000fe400010f0eff */
[----:B-1----:R-:W-:-:S04]  /*4490*/  LEA R14, P4, R3, R227, 0x1 ;  /* 0x000000e3030e7211 */ /* 0x002fc800078808ff */
[----:B------:R-:W-:Y:S01]  /*44a0*/  LEA.HI.X.SX32 R15, R3, R33, 0x1, P4 ;  /* 0x00000021030f7211 */ /* 0x000fe200020f0eff */
[----:B--2---:R-:W-:Y:S01]  /*44b0*/  IMAD R18, R7, 0xd, RZ ;  /* 0x0000000d07127824 */ /* 0x004fe200078e02ff */
[----:B------:R-:W-:Y:S01]  /*44c0*/  LEA R3, R35, R6, 0x3 ;  /* 0x0000000623037211 */ /* 0x000fe200078e18ff */
[----:B------:R-:W-:Y:S02]  /*44d0*/  IMAD R19, R7, 0xe, RZ ;  /* 0x0000000e07137824 */ /* 0x000fe400078e02ff */
[----:B------:R1:W-:Y:S04]  /*44e0*/  STL.64 [R1+0x20], R14 ;  /* 0x0000200e01007387 */ /* 0x0003e80000100a00 */
[----:B------:R2:W-:Y:S04]  /*44f0*/  STL.64 [R1+0x18], R12 ;  /* 0x0000180c01007387 */ /* 0x0005e80000100a00 */
[----:B------:R-:W-:Y:S01]  /*4500*/  STL.64 [R1+0x8], R16 ;  /* 0x0000081001007387 */ /* 0x000fe20000100a00 */
[----:B-1----:R-:W-:-:S04]  /*4510*/  LEA R14, P4, R0, R227, 0x1 ;  /* 0x000000e3000e7211 */ /* 0x002fc800078808ff */
[----:B------:R-:W-:Y:S01]  /*4520*/  LEA.HI.X.SX32 R15, R0, R33, 0x1, P4 ;  /* 0x00000021000f7211 */ /* 0x000fe200020f0eff */
[----:B------:R-:W-:Y:S01]  /*4530*/  IMAD R0, R35, 0x8, R3 ;  /* 0x0000000823007824 */ /* 0x000fe200078e0203 */
[-C--:B--2---:R-:W-:Y:S02]  /*4540*/  LEA R12, P5, R5, R227.reuse, 0x1 ;  /* 0x000000e3050c7211 */ /* 0x084fe400078a08ff */
[----:B------:R-:W-:Y:S01]  /*4550*/  LEA R248, P4, R6, R227, 0x1 ;  /* 0x000000e306f87211 */ /* 0x000fe200078808ff */
[----:B------:R-:W-:Y:S01]  /*4560*/  IMAD R4, R35, 0x8, R0 ;  /* 0x0000000823047824 */ /* 0x000fe200078e0200 */
[----:B------:R-:W-:Y:S01]  /*4570*/  LEA.HI.X.SX32 R13, R5, R33, 0x1, P5 ;  /* 0x00000021050d7211 */ /* 0x000fe200028f0eff */
[----:B------:R-:W-:Y:S01]  /*4580*/  STL.64 [R1+0x10], R14 ;  /* 0x0000100e01007387 */ /* 0x000fe20000100a00 */
[-C--:B------:R-:W-:Y:S01]  /*4590*/  LEA R238, P5, R3, R227.reuse, 0x1 ;  /* 0x000000e303ee7211 */ /* 0x080fe200078a08ff */
[----:B------:R-:W-:Y:S01]  /*45a0*/  IMAD R2, R35, 0x8, R4 ;  /* 0x0000000823027824 */ /* 0x000fe200078e0204 */
[C---:B------:R-:W-:Y:S01]  /*45b0*/  LEA R234, P2, R0.reuse, R227, 0x1 ;  /* 0x000000e300ea7211 */ /* 0x040fe200078408ff */
[----:B------:R1:W-:Y:S01]  /*45c0*/  STL.64 [R1], R12 ;  /* 0x0000000c01007387 */ /* 0x0003e20000100a00 */
[-C--:B------:R-:W-:Y:S01]  /*45d0*/  LEA.HI.X.SX32 R239, R3, R33.reuse, 0x1, P5 ;  /* 0x0000002103ef7211 */ /* 0x080fe200028f0eff */
[C---:B------:R-:W-:Y:S01]  /*45e0*/  IMAD R3, R7.reuse, 0x5, RZ ;  /* 0x0000000507037824 */ /* 0x040fe200078e02ff */
[----:B------:R-:W-:Y:S01]  /*45f0*/  LEA.HI.X.SX32 R235, R0, R33, 0x1, P2 ;  /* 0x0000002100eb7211 */ /* 0x000fe200010f0eff */
[C---:B------:R-:W-:Y:S01]  /*4600*/  IMAD R0, R7.reuse, 0x3, RZ ;  /* 0x0000000307007824 */ /* 0x040fe200078e02ff */
[----:B------:R-:W-:Y:S01]  /*4610*/  LEA R226, P5, R2, R227, 0x1 ;  /* 0x000000e302e27211 */ /* 0x000fe200078a08ff */
[----:B------:R-:W-:Y:S01]  /*4620*/  IMAD R5, R7, 0x7, RZ ;  /* 0x0000000707057824 */ /* 0x000fe200078e02ff */
[----:B------:R-:W-:Y:S01]  /*4630*/  LEA.HI.X.SX32 R249, R6, R33, 0x1, P4 ;  /* 0x0000002106f97211 */ /* 0x000fe200020f0eff */
[----:B------:R-:W-:Y:S01]  /*4640*/  IMAD.WIDE R22, R0, 0x2, R182 ;  /* 0x0000000200167825 */ /* 0x000fe200078e02b6 */
[----:B------:R-:W-:-:S02]  /*4650*/  LEA R230, P4, R4, R227, 0x1 ;  /* 0x000000e304e67211 */ /* 0x000fc400078808ff */
[----:B------:R-:W-:Y:S02]  /*4660*/  CS2R R34, SRZ ;  /* 0x0000000000227805 */ /* 0x000fe4000001ff00 */
[-C--:B------:R-:W-:Y:S01]  /*4670*/  LEA.HI.X.SX32 R227, R2, R33.reuse, 0x1, P5 ;  /* 0x0000002102e37211 */ /* 0x080fe200028f0eff */
[C---:B------:R-:W-:Y:S01]  /*4680*/  IMAD.SHL.U32 R2, R7.reuse, 0x4, RZ ;  /* 0x0000000407027824 */ /* 0x040fe200078e00ff */
[----:B------:R2:W-:Y:S01]  /*4690*/  STL.64 [R1+0x360], R22 ;  /* 0x0003601601007387 */ /* 0x0005e20000100a00 */
[----:B------:R-:W-:Y:S01]  /*46a0*/  IMAD.WIDE R26, R0, 0x2, R184 ;  /* 0x00000002001a7825 */ /* 0x000fe200078e02b8 */
[----:B------:R-:W-:Y:S02]  /*46b0*/  LEA.HI.X.SX32 R231, R4, R33, 0x1, P4 ;  /* 0x0000002104e77211 */ /* 0x000fe400020f0eff */
[----:B-1----:R-:W-:Y:S02]  /*46c0*/  CS2R R12, SRZ ;  /* 0x00000000000c7805 */ /* 0x002fe4000001ff00 */
[----:B------:R-:W-:Y:S01]  /*46d0*/  CS2R R32, SRZ ;  /* 0x0000000000207805 */ /* 0x000fe2000001ff00 */
[----:B------:R-:W-:Y:S01]  /*46e0*/  IMAD.WIDE R28, R2, 0x2, R182 ;  /* 0x00000002021c7825 */ /* 0x000fe200078e02b6 */
[----:B------:R1:W-:Y:S03]  /*46f0*/  STL.64 [R1+0x358], R26 ;  /* 0x0003581a01007387 */ /* 0x0003e60000100a00 */
[C---:B------:R-:W-:Y:S01]  /*4700*/  IMAD R4, R7.reuse, 0x6, RZ ;  /* 0x0000000607047824 */ /* 0x040fe200078e02ff */
[----:B------:R3:W-:Y:S01]  /*4710*/  STL.64 [R1+0x340], R28 ;  /* 0x0003401c01007387 */ /* 0x0007e20000100a00 */
[----:B------:R-:W-:-:S02]  /*4720*/  IMAD R14, R7, 0x9, RZ ;  /* 0x00000009070e7824 */ /* 0x000fc400078e02ff */
[----:B--2---:R-:W-:-:S04]  /*4730*/  IMAD.WIDE R22, R2, 0x2, R184 ;  /* 0x0000000202167825 */ /* 0x004fc800078e02b8 */
[----:B------:R-:W-:Y:S01]  /*4740*/  IMAD R15, R7, 0xa, RZ ;  /* 0x0000000a070f7824 */ /* 0x000fe200078e02ff */
[----:B------:R2:W-:Y:S01]  /*4750*/  STL.64 [R1+0x338], R22 ;  /* 0x0003381601007387 */ /* 0x0005e20000100a00 */
[----:B-1----:R-:W-:-:S04]  /*4760*/  IMAD.WIDE R26, R3, 0x2, R182 ;  /* 0x00000002031a7825 */ /* 0x002fc800078e02b6 */
[----:B---3--:R-:W-:Y:S01]  /*4770*/  IMAD.WIDE R28, R3, 0x2, R184 ;  /* 0x00000002031c7825 */ /* 0x008fe200078e02b8 */
[----:B------:R1:W-:Y:S03]  /*4780*/  STL.64 [R1+0x320], R26 ;  /* 0x0003201a01007387 */ /* 0x0003e60000100a00 */
[C---:B------:R-:W-:Y:S01]  /*4790*/  IMAD R16, R7.reuse, 0xb, RZ ;  /* 0x0000000b07107824 */ /* 0x040fe200078e02ff */
[----:B------:R3:W-:Y:S01]  /*47a0*/  STL.64 [R1+0x318], R28 ;  /* 0x0003181c01007387 */ /* 0x0007e20000100a00 */
[----:B------:R-:W-:Y:S01]  /*47b0*/  IMAD R17, R7, 0xc, RZ ;  /* 0x0000000c07117824 */ /* 0x000fe200078e02ff */
[----:B------:R-:W-:Y:S01]  /*47c0*/  MOV R7, 0xff800000 ;  /* 0xff80000000077802 */ /* 0x000fe20000000f00 */
[----:B--2---:R-:W-:-:S04]  /*47d0*/  IMAD.WIDE R22, R4, 0x2, R182 ;  /* 0x0000000204167825 */ /* 0x004fc800078e02b6 */
[----:B------:R-:W-:Y:S01]  /*47e0*/  IMAD.MOV.U32 R6, RZ, RZ, -0x800000 ;  /* 0xff800000ff067424 */ /* 0x000fe200078e00ff */
[----:B------:R2:W-:Y:S01]  /*47f0*/  STL.64 [R1+0x300], R22 ;  /* 0x0003001601007387 */ /* 0x0005e20000100a00 */
[----:B-1----:R-:W-:-:S04]  /*4800*/  IMAD.WIDE R26, R4, 0x2, R184 ;  /* 0x00000002041a7825 */ /* 0x002fc800078e02b8 */
[C---:B---3--:R-:W-:Y:S01]  /*4810*/  IMAD.WIDE R28, R5.reuse, 0x2, R182 ;  /* 0x00000002051c7825 */ /* 0x048fe200078e02b6 */
[----:B------:R1:W-:Y:S04]  /*4820*/  STL.64 [R1+0x2f8], R26 ;  /* 0x0002f81a01007387 */ /* 0x0003e80000100a00 */
[----:B------:R3:W-:Y:S01]  /*4830*/  STL.64 [R1+0x2e0], R28 ;  /* 0x0002e01c01007387 */ /* 0x0007e20000100a00 */
[----:B--2---:R-:W-:-:S05]  /*4840*/  IMAD.WIDE R22, R5, 0x2, R184 ;  /* 0x0000000205167825 */ /* 0x004fca00078e02b8 */
[----:B------:R2:W-:Y:S01]  /*4850*/  STL.64 [R1+0x2d8], R22 ;  /* 0x0002d81601007387 */ /* 0x0005e20000100a00 */
[----:B-1----:R-:W-:-:S04]  /*4860*/  IMAD.WIDE R26, R11, 0x2, R182 ;  /* 0x000000020b1a7825 */ /* 0x002fc800078e02b6 */
[----:B---3--:R-:W-:Y:S01]  /*4870*/  IMAD.WIDE R28, R11, 0x2, R184 ;  /* 0x000000020b1c7825 */ /* 0x008fe200078e02b8 */
[----:B------:R1:W-:Y:S04]  /*4880*/  STL.64 [R1+0x2c0], R26 ;  /* 0x0002c01a01007387 */ /* 0x0003e80000100a00 */
[----:B------:R3:W-:Y:S01]  /*4890*/  STL.64 [R1+0x2b8], R28 ;  /* 0x0002b81c01007387 */ /* 0x0007e20000100a00 */
[----:B--2---:R-:W-:-:S05]  /*48a0*/  IMAD.WIDE R22, R14, 0x2, R182 ;  /* 0x000000020e167825 */ /* 0x004fca00078e02b6 */
        /* <DEDUP_REMOVED lines=14> */
[--C-:B---3--:R-:W-:Y:S01]  /*4990*/  IMAD.WIDE R28, R21, 0x2, R186.reuse ;  /* 0x00000002151c7825 */ /* 0x108fe200078e02ba */
        /* <DEDUP_REMOVED lines=25> */
[----:B------:R-:W-:Y:S01]  /*4b30*/  STL.64 [R1+0x348], R28 ;  /* 0x0003481c01007387 */ /* 0x000fe20000100a00 */
[----:B--2---:R-:W-:-:S05]  /*4b40*/  IMAD.WIDE R22, R2, 0x2, R188 ;  /* 0x0000000202167825 */ /* 0x004fca00078e02bc */
[----:B------:R2:W-:Y:S01]  /*4b50*/  STL.64 [R1+0x328], R22 ;  /* 0x0003281601007387 */ /* 0x0005e20000100a00 */
[----:B-1----:R-:W-:-:S04]  /*4b60*/  IMAD.WIDE R26, R3, 0x2, R188 ;  /* 0x00000002031a7825 */ /* 0x002fc800078e02bc */
[--C-:B------:R-:W-:Y:S01]  /*4b70*/  IMAD.WIDE R2, R4, 0x2, R188.reuse ;  /* 0x0000000204027825 */ /* 0x100fe200078e02bc */
[----:B------:R-:W-:Y:S04]  /*4b80*/  STL.64 [R1+0x308], R26 ;  /* 0x0003081a01007387 */ /* 0x000fe80000100a00 */
[----:B------:R1:W-:Y:S01]  /*4b90*/  STL.64 [R1+0x2e8], R2 ;  /* 0x0002e80201007387 */ /* 0x0003e20000100a00 */
[----:B--2---:R-:W-:-:S04]  /*4ba0*/  IMAD.WIDE R22, R5, 0x2, R188 ;  /* 0x0000000205167825 */ /* 0x004fc800078e02bc */
[--C-:B------:R-:W-:Y:S01]  /*4bb0*/  IMAD.WIDE R4, R11, 0x2, R188.reuse ;  /* 0x000000020b047825 */ /* 0x100fe200078e02bc */
[----:B------:R-:W-:Y:S04]  /*4bc0*/  STL.64 [R1+0x2c8], R22 ;  /* 0x0002c81601007387 */ /* 0x000fe80000100a00 */
[----:B------:R2:W-:Y:S01]  /*4bd0*/  STL.64 [R1+0x2a8], R4 ;  /* 0x0002a80401007387 */ /* 0x0005e20000100a00 */
[----:B-1----:R-:W-:-:S04]  /*4be0*/  IMAD.WIDE R2, R14, 0x2, R188 ;  /* 0x000000020e027825 */ /* 0x002fc800078e02bc */
[--C-:B------:R-:W-:Y:S01]  /*4bf0*/  IMAD.WIDE R14, R15, 0x2, R188.reuse ;  /* 0x000000020f0e7825 */ /* 0x100fe200078e02bc */
        /* <DEDUP_REMOVED lines=28> */
[----:B-1----:R-:W-:-:S05]  /*4dc0*/  IMAD.WIDE R2, R20, 0x2, R188 ;  /* 0x0000000214027825 */ /* 0x002fca00078e02bc */
[----:B0-----:R3:W-:Y:S02]  /*4dd0*/  STL.64 [R1+0x1c8], R2 ;  /* 0x0001c80201007387 */ /* 0x0017e40000100a00 */
.L_x_1:
[----:B------:R-:W2:Y:S04]  /*4de0*/  LDL.64 R160, [R1+0x358] ;  /* 0x0003580001a07983 */ /* 0x000ea80000100a00 */
[----:B------:R-:W4:Y:S04]  /*4df0*/  LDL.64 R18, [R1+0x370] ;  /* 0x0003700001127983 */ /* 0x000f280000100a00 */
[----:B------:R-:W5:Y:S04]  /*4e00*/  LDL.64 R164, [R1+0x368] ;  /* 0x0003680001a47983 */ /* 0x000f680000100a00 */
[----:B---3--:R-:W3:Y:S04]  /*4e10*/  LDL.64 R176, [R1+0x348] ;  /* 0x0003480001b07983 */ /* 0x008ee80000100a00 */
[----:B------:R-:W3:Y:S04]  /*4e20*/  LDL.64 R26, [R1+0x330] ;  /* 0x00033000011a7983 */ /* 0x000ee80000100a00 */
[----:B------:R-:W3:Y:S04]  /*4e30*/  LDL.64 R30, [R1+0x340] ;  /* 0x00034000011e7983 */ /* 0x000ee80000100a00 */
[----:B------:R-:W3:Y:S04]  /*4e40*/  LDL.64 R28, [R1+0x338] ;  /* 0x00033800011c7983 */ /* 0x000ee80000100a00 */
[----:B------:R-:W3:Y:S04]  /*4e50*/  LDL.64 R22, [R1+0x350] ;  /* 0x0003500001167983 */ /* 0x000ee80000100a00 */
[----:B------:R-:W3:Y:S04]  /*4e60*/  LDL.64 R198, [R1+0x308] ;  /* 0x0003080001c67983 */ /* 0x000ee80000100a00 */
[----:B------:R-:W3:Y:S04]  /*4e70*/  LDL.64 R202, [R1+0x318] ;  /* 0x0003180001ca7983 */ /* 0x000ee80000100a00 */
[----:B------:R-:W3:Y:S04]  /*4e80*/  LDL.64 R200, [R1+0x310] ;  /* 0x0003100001c87983 */ /* 0x000ee80000100a00 */
[----:B------:R-:W3:Y:S04]  /*4e90*/  LDL.64 R174, [R1+0x328] ;  /* 0x0003280001ae7983 */ /* 0x000ee80000100a00 */
[----:B------:R-:W3:Y:S01]  /*4ea0*/  LDL.64 R178, [R1+0x300] ;  /* 0x0003000001b27983 */ /* 0x000ee20000100a00 */
[----:B------:R-:W-:-:S03]  /*4eb0*/  IMAD.WIDE R14, R12, 0x2, R184 ;  /* 0x000000020c0e7825 */ /* 0x000fc600078e02b8 */
[----:B------:R-:W3:Y:S01]  /*4ec0*/  LDL.64 R204, [R1+0x320] ;  /* 0x0003200001cc7983 */ /* 0x000ee20000100a00 */
[----:B------:R-:W-:-:S03]  /*4ed0*/  IMAD.WIDE R16, R12, 0x2, R182 ;  /* 0x000000020c107825 */ /* 0x000fc600078e02b6 */
[----:B------:R2:W3:Y:S01]  /*4ee0*/  LDG.E.U16 R0, desc[UR10][R14.64] ;  /* 0x0000000a0e007981 */ /* 0x0004e2000c1e1500 */
[----:B------:R-:W-:-:S03]  /*4ef0*/  IMAD.WIDE R20, R12, 0x2, R188 ;  /* 0x000000020c147825 */ /* 0x000fc600078e02bc */
[----:B------:R5:W3:Y:S04]  /*4f00*/  LDG.E.U16 R171, desc[UR10][R16.64] ;  /* 0x0000000a10ab7981 */ /* 0x000ae8000c1e1500 */
[----:B------:R3:W3:Y:S04]  /*4f10*/  LDG.E.U16 R169, desc[UR10][R20.64] ;  /* 0x0000000a14a97981 */ /* 0x0006e8000c1e1500 */
        /* <DEDUP_REMOVED lines=13> */
[----:B------:R-:W3:Y:S04]  /*4ff0*/  LDL.64 R236, [R1+0x208] ;  /* 0x0002080001ec7983 */ /* 0x000ee80000100a00 */
[----:B------:R-:W3:Y:S04]  /*5000*/  LDG.E.U16 R2, desc[UR10][R2.64] ;  /* 0x0000000a02027981 */ /* 0x000ee8000c1e1500 */
[----:B------:R-:W3:Y:S04]  /*5010*/  LDL.64 R232, [R1+0x1f8] ;  /* 0x0001f80001e87983 */ /* 0x000ee80000100a00 */
[----:B------:R-:W3:Y:S04]  /*5020*/  LDL.64 R228, [R1+0x1e8] ;  /* 0x0001e80001e47983 */ /* 0x000ee80000100a00 */
[----:B------:R-:W3:Y:S04]  /*5030*/  LDL.64 R224, [R1+0x1e0] ;  /* 0x0001e00001e07983 */ /* 0x000ee80000100a00 */
[----:B------:R-:W3:Y:S04]  /*5040*/  LDL.64 R242, [R1+0x1a0] ;  /* 0x0001a00001f27983 */ /* 0x000ee80000100a00 */
[----:B------:R-:W3:Y:S01]  /*5050*/  LDL.64 R240, [R1+0x198] ;  /* 0x0001980001f07983 */ /* 0x000ee20000100a00 */
[----:B--2---:R-:W-:-:S04]  /*5060*/  IMAD.WIDE R14, R12, 0x2, R160 ;  /* 0x000000020c0e7825 */ /* 0x004fc800078e02a0 */
[C---:B----4-:R-:W-:Y:S01]  /*5070*/  IMAD.WIDE R18, R12.reuse, 0x2, R18 ;  /* 0x000000020c127825 */ /* 0x050fe200078e0212 */
[----:B------:R0:W2:Y:S03]  /*5080*/  LDG.E.U16 R161, desc[UR10][R14.64] ;  /* 0x0000000a0ea17981 */ /* 0x0000a6000c1e1500 */
[C---:B-----5:R-:W-:Y:S01]  /*5090*/  IMAD.WIDE R16, R12.reuse, 0x2, R164 ;  /* 0x000000020c107825 */ /* 0x060fe200078e02a4 */
[----:B------:R1:W4:Y:S03]  /*50a0*/  LDG.E.U16 R167, desc[UR10][R18.64] ;  /* 0x0000000a12a77981 */ /* 0x000326000c1e1500 */
[C---:B---3--:R-:W-:Y:S01]  /*50b0*/  IMAD.WIDE R20, R12.reuse, 0x2, R176 ;  /* 0x000000020c147825 */ /* 0x048fe200078e02b0 */
[----:B------:R3:W5:Y:S03]  /*50c0*/  LDG.E.U16 R166, desc[UR10][R16.64] ;  /* 0x0000000a10a67981 */ /* 0x000766000c1e1500 */
[C---:B0-----:R-:W-:Y:S01]  /*50d0*/  IMAD.WIDE R14, R12.reuse, 0x2, R26 ;  /* 0x000000020c0e7825 */ /* 0x041fe200078e021a */
[----:B------:R-:W2:Y:S03]  /*50e0*/  LDL.64 R176, [R1+0x2d8] ;  /* 0x0002d80001b07983 */ /* 0x000ea60000100a00 */
[C---:B-1----:R-:W-:Y:S01]  /*50f0*/  IMAD.WIDE R18, R12.reuse, 0x2, R30 ;  /* 0x000000020c127825 */ /* 0x042fe200078e021e */
[----:B------:R-:W4:Y:S03]  /*5100*/  LDL.64 R164, [R1+0x2e8] ;  /* 0x0002e80001a47983 */ /* 0x000f260000100a00 */
[C---:B---3--:R-:W-:Y:S01]  /*5110*/  IMAD.WIDE R16, R12.reuse, 0x2, R28 ;  /* 0x000000020c107825 */ /* 0x048fe200078e021c */
[----:B------:R0:W3:Y:S03]  /*5120*/  LDG.E.U16 R27, desc[UR10][R14.64] ;  /* 0x0000000a0e1b7981 */ /* 0x0000e6000c1e1500 */
[C---:B------:R-:W-:Y:S01]  /*5130*/  IMAD.WIDE R22, R12.reuse, 0x2, R22 ;  /* 0x000000020c167825 */ /* 0x040fe200078e0216 */
[----:B------:R1:W3:Y:S04]  /*5140*/  LDG.E.U16 R29, desc[UR10][R18.64] ;  /* 0x0000000a121d7981 */ /* 0x0002e8000c1e1500 */
[----:B------:R1:W3:Y:S01]  /*5150*/  LDG.E.U16 R28, desc[UR10][R16.64] ;  /* 0x0000000a101c7981 */ /* 0x0002e2000c1e1500 */
[----:B0-----:R-:W-:-:S03]  /*5160*/  IMAD.WIDE R14, R12, 0x2, R198 ;  /* 0x000000020c0e7825 */ /* 0x001fc600078e02c6 */
[----:B------:R-:W3:Y:S01]  /*5170*/  LDL.64 R198, [R1+0x2b0] ;  /* 0x0002b00001c67983 */ /* 0x000ee20000100a00 */
[----:B-1----:R-:W-:-:S03]  /*5180*/  IMAD.WIDE R18, R12, 0x2, R202 ;  /* 0x000000020c127825 */ /* 0x002fc600078e02ca */
[----:B------:R0:W5:Y:S01]  /*5190*/  LDG.E.U16 R160, desc[UR10][R22.64] ;  /* 0x0000000a16a07981 */ /* 0x000162000c1e1500 */
[----:B------:R-:W-:-:S03]  /*51a0*/  IMAD.WIDE R16, R12, 0x2, R200 ;  /* 0x000000020c107825 */ /* 0x000fc600078e02c8 */
[----:B------:R-:W5:Y:S04]  /*51b0*/  LDL.64 R202, [R1+0x2c0] ;  /* 0x0002c00001ca7983 */ /* 0x000f680000100a00 */
[----:B------:R-:W5:Y:S01]  /*51c0*/  LDL.64 R200, [R1+0x2b8] ;  /* 0x0002b80001c87983 */ /* 0x000f620000100a00 */
[----:B0-----:R-:W-:-:S03]  /*51d0*/  IMAD.WIDE R22, R12, 0x2, R174 ;  /* 0x000000020c167825 */ /* 0x001fc600078e02ae */
[----:B------:R-:W5:Y:S04]  /*51e0*/  LDL.64 R174, [R1+0x2d0] ;  /* 0x0002d00001ae7983 */ /* 0x000f680000100a00 */
[----:B------:R-:W5:Y:S04]  /*51f0*/  LDG.E.U16 R26, desc[UR10][R22.64] ;  /* 0x0000000a161a7981 */ /* 0x000f68000c1e1500 */
[----:B------:R-:W5:Y:S04]  /*5200*/  LDG.E.U16 R31, desc[UR10][R20.64] ;  /* 0x0000000a141f7981 */ /* 0x000f68000c1e1500 */
[----:B------:R0:W5:Y:S02]  /*5210*/  LDG.E.U16 R22, desc[UR10][R18.64] ;  /* 0x0000000a12167981 */ /* 0x000164000c1e1500 */
[----:B0-----:R-:W-:-:S02]  /*5220*/  IMAD.WIDE R18, R12, 0x2, R178 ;  /* 0x000000020c127825 */ /* 0x001fc400078e02b2 */
[----:B------:R-:W5:Y:S02]  /*5230*/  LDL.64 R178, [R1+0x2a8] ;  /* 0x0002a80001b27983 */ /* 0x000f640000100a00 */
[C---:B------:R-:W-:Y:S02]  /*5240*/  IMAD.WIDE R20, R12.reuse, 0x2, R204 ;  /* 0x000000020c147825 */ /* 0x040fe400078e02cc */
[----:B------:R-:W5:Y:S01]  /*5250*/  LDG.E.U16 R19, desc[UR10][R18.64] ;  /* 0x0000000a12137981 */ /* 0x000f62000c1e1500 */
[----:B------:R-:W0:Y:S03]  /*5260*/  LDC R205, c[0x0][0x3c4] ;  /* 0x0000f100ffcd7b82 */ /* 0x000e260000000800 */
[----:B------:R-:W5:Y:S01]  /*5270*/  LDG.E.U16 R23, desc[UR10][R20.64] ;  /* 0x0000000a14177981 */ /* 0x000f62000c1e1500 */
[----:B------:R-:W-:-:S05]  /*5280*/  IMAD.WIDE R172, R12, 0x2, R172 ;  /* 0x000000020cac7825 */ /* 0x000fca00078e02ac */
[----:B------:R-:W5:Y:S04]  /*5290*/  LDG.E.U16 R18, desc[UR10][R172.64] ;  /* 0x0000000aac127981 */ /* 0x000f68000c1e1500 */
[----:B------:R1:W5:Y:S04]  /*52a0*/  LDG.E.U16 R20, desc[UR10][R14.64] ;  /* 0x0000000a0e147981 */ /* 0x000368000c1e1500 */
[----:B------:R1:W5:Y:S02]  /*52b0*/  LDG.E.U16 R21, desc[UR10][R16.64] ;  /* 0x0000000a10157981 */ /* 0x000364000c1e1500 */
[----:B-1----:R-:W-:-:S02]  /*52c0*/  IMAD.WIDE R14, R12, 0x2, R194 ;  /* 0x000000020c0e7825 */ /* 0x002fc400078e02c2 */
[----:B------:R-:W5:Y:S02]  /*52d0*/  LDL.64 R194, [R1+0x280] ;  /* 0x0002800001c27983 */ /* 0x000f640000100a00 */
[C---:B------:R-:W-:Y:S02]  /*52e0*/  IMAD.WIDE R16, R12.reuse, 0x2, R196 ;  /* 0x000000020c107825 */ /* 0x040fe400078e02c4 */
[----:B------:R-:W5:Y:S02]  /*52f0*/  LDL.64 R196, [R1+0x288] ;  /* 0x0002880001c47983 */ /* 0x000f640000100a00 */
[C---:B------:R-:W-:Y:S02]  /*5300*/  IMAD.WIDE R172, R12.reuse, 0x2, R180 ;  /* 0x000000020cac7825 */ /* 0x040fe400078e02b4 */
[----:B------:R-:W5:Y:S04]  /*5310*/  LDG.E.U16 R15, desc[UR10][R14.64] ;  /* 0x0000000a0e0f7981 */ /* 0x000f68000c1e1500 */
[----:B------:R-:W5:Y:S04]  /*5320*/  LDG.E.U16 R17, desc[UR10][R16.64] ;  /* 0x0000000a10117981 */ /* 0x000f68000c1e1500 */
[----:B------:R-:W5:Y:S01]  /*5330*/  LDL.64 R180, [R1+0x270] ;  /* 0x0002700001b47983 */ /* 0x000f620000100a00 */
[----:B------:R-:W-:-:S03]  /*5340*/  IMAD.WIDE R162, R12, 0x2, R162 ;  /* 0x000000020ca27825 */ /* 0x000fc600078e02a2 */
[----:B------:R-:W5:Y:S04]  /*5350*/  LDG.E.U16 R3, desc[UR10][R172.64] ;  /* 0x0000000aac037981 */ /* 0x000f68000c1e1500 */
[----:B------:R-:W5:Y:S01]  /*5360*/  LDG.E.U16 R162, desc[UR10][R162.64] ;  /* 0x0000000aa2a27981 */ /* 0x000f62000c1e1500 */
[----:B--2---:R-:W-:-:S04]  /*5370*/  IMAD.WIDE R176, R12, 0x2, R176 ;  /* 0x000000020cb07825 */ /* 0x004fc800078e02b0 */
[C---:B----4-:R-:W-:Y:S01]  /*5380*/  IMAD.WIDE R164, R12.reuse, 0x2, R164 ;  /* 0x000000020ca47825 */ /* 0x050fe200078e02a4 */
[----:B------:R3:W2:Y:S04]  /*5390*/  LDG.E.U16 R14, desc[UR10][R176.64] ;  /* 0x0000000ab00e7981 */ /* 0x0006a8000c1e1500 */
[----:B------:R5:W4:Y:S01]  /*53a0*/  LDG.E.U16 R16, desc[UR10][R164.64] ;  /* 0x0000000aa4107981 */ /* 0x000b22000c1e1500 */
[----:B---3--:R-:W-:-:S03]  /*53b0*/  IMAD.WIDE R176, R12, 0x2, R198 ;  /* 0x000000020cb07825 */ /* 0x008fc600078e02c6 */
[----:B------:R-:W3:Y:S04]  /*53c0*/  LDL.64 R198, [R1+0x248] ;  /* 0x0002480001c67983 */ /* 0x000ee80000100a00 */
[----:B------:R-:W2:Y:S01]  /*53d0*/  LDG.E.U16 R177, desc[UR10][R176.64] ;  /* 0x0000000ab0b17981 */ /* 0x000ea2000c1e1500 */
[----:B-----5:R-:W-:-:S04]  /*53e0*/  IMAD.WIDE R164, R12, 0x2, R202 ;  /* 0x000000020ca47825 */ /* 0x020fc800078e02ca */
[C---:B------:R-:W-:Y:S01]  /*53f0*/  IMAD.WIDE R202, R12.reuse, 0x2, R200 ;  /* 0x000000020cca7825 */ /* 0x040fe200078e02c8 */
[----:B------:R1:W5:Y:S03]  /*5400*/  LDG.E.U16 R170, desc[UR10][R164.64] ;  /* 0x0000000aa4aa7981 */ /* 0x000366000c1e1500 */
[C---:B------:R-:W-:Y:S01]  /*5410*/  IMAD.WIDE R174, R12.reuse, 0x2, R174 ;  /* 0x000000020cae7825 */ /* 0x040fe200078e02ae */
[----:B------:R-:W2:Y:S04]  /*5420*/  LDL.64 R200, [R1+0x260] ;  /* 0x0002600001c87983 */ /* 0x000ea80000100a00 */
[----:B------:R0:W4:Y:S01]  /*5430*/  LDG.E.U16 R4, desc[UR10][R174.64] ;  /* 0x0000000aae047981 */ /* 0x000122000c1e1500 */
[----:B-1----:R-:W-:-:S03]  /*5440*/  IMAD.WIDE R164, R12, 0x2, R218 ;  /* 0x000000020ca47825 */ /* 0x002fc600078e02da */
[----:B------:R-:W4:Y:S01]  /*5450*/  LDL.64 R218, [R1+0x238] ;  /* 0x0002380001da7983 */ /* 0x000f220000100a00 */
[----:B------:R-:W-:-:S03]  /*5460*/  IMAD.WIDE R178, R12, 0x2, R178 ;  /* 0x000000020cb27825 */ /* 0x000fc600078e02b2 */
[----:B------:R-:W4:Y:S01]  /*5470*/  LDG.E.U16 R202, desc[UR10][R202.64] ;  /* 0x0000000acaca7981 */ /* 0x000f22000c1e1500 */
[----:B0-----:R-:W-:-:S03]  /*5480*/  IMAD.WIDE R174, R12, 0x2, R220 ;  /* 0x000000020cae7825 */ /* 0x001fc600078e02dc */
[----:B------:R0:W4:Y:S04]  /*5490*/  LDG.E.U16 R176, desc[UR10][R178.64] ;  /* 0x0000000ab2b07981 */ /* 0x000128000c1e1500 */
[----:B------:R-:W4:Y:S04]  /*54a0*/  LDL.64 R220, [R1+0x240] ;  /* 0x0002400001dc7983 */ /* 0x000f280000100a00 */
[----:B------:R-:W5:Y:S01]  /*54b0*/  LDG.E.U16 R175, desc[UR10][R174.64] ;  /* 0x0000000aaeaf7981 */ /* 0x000f62000c1e1500 */
[----:B0-----:R-:W-:-:S03]  /*54c0*/  IMAD.WIDE R178, R12, 0x2, R210 ;  /* 0x000000020cb27825 */ /* 0x001fc600078e02d2 */
[----:B------:R-:W5:Y:S04]  /*54d0*/  LDL.64 R210, [R1+0x228] ;  /* 0x0002280001d27983 */ /* 0x000f680000100a00 */
[----:B------:R0:W5:Y:S04]  /*54e0*/  LDG.E.U16 R163, desc[UR10][R178.64] ;  /* 0x0000000ab2a37981 */ /* 0x000168000c1e1500 */
[----:B------:R1:W5:Y:S01]  /*54f0*/  LDG.E.U16 R174, desc[UR10][R164.64] ;  /* 0x0000000aa4ae7981 */ /* 0x000362000c1e1500 */
[----:B0-----:R-:W-:-:S03]  /*5500*/  IMAD.WIDE R178, R12, 0x2, R208 ;  /* 0x000000020cb27825 */ /* 0x001fc600078e02d0 */
[----:B------:R-:W5:Y:S01]  /*5510*/  LDL.64 R208, [R1+0x230] ;  /* 0x0002300001d07983 */ /* 0x000f620000100a00 */
[----:B-1----:R-:W-:-:S03]  /*5520*/  IMAD.WIDE R164, R12, 0x2, R212 ;  /* 0x000000020ca47825 */ /* 0x002fc600078e02d4 */
[----:B------:R-:W5:Y:S01]  /*5530*/  LDL.64 R212, [R1+0x220] ;  /* 0x0002200001d47983 */ /* 0x000f620000100a00 */
[----:B------:R-:W-:-:S03]  /*5540*/  IMAD.WIDE R172, R12, 0x2, R216 ;  /* 0x000000020cac7825 */ /* 0x000fc600078e02d8 */
[----:B------:R-:W5:Y:S01]  /*5550*/  LDG.E.U16 R165, desc[UR10][R164.64] ;  /* 0x0000000aa4a57981 */ /* 0x000f62000c1e1500 */
[----:B------:R-:W-:-:S03]  /*5560*/  IMAD.WIDE R196, R12, 0x2, R196 ;  /* 0x000000020cc47825 */ /* 0x000fc600078e02c4 */
[----:B------:R-:W5:Y:S01]  /*5570*/  LDG.E.U16 R172, desc[UR10][R172.64] ;  /* 0x0000000aacac7981 */ /* 0x000f62000c1e1500 */
[----:B------:R-:W-:-:S03]  /*5580*/  IMAD.WIDE R194, R12, 0x2, R194 ;  /* 0x000000020cc27825 */ /* 0x000fc600078e02c2 */
[----:B------:R-:W5:Y:S01]  /*5590*/  LDL.64 R216, [R1+0x218] ;  /* 0x0002180001d87983 */ /* 0x000f620000100a00 */
[----:B------:R-:W-:-:S03]  /*55a0*/  IMAD.WIDE R180, R12, 0x2, R180 ;  /* 0x000000020cb47825 */ /* 0x000fc600078e02b4 */
[----:B------:R0:W5:Y:S04]  /*55b0*/  LDG.E.U16 R30, desc[UR10][R194.64] ;  /* 0x0000000ac21e7981 */ /* 0x000168000c1e1500 */
[----:B------:R-:W5:Y:S04]  /*55c0*/  LDG.E.U16 R173, desc[UR10][R196.64] ;  /* 0x0000000ac4ad7981 */ /* 0x000f68000c1e1500 */
[----:B------:R1:W5:Y:S01]  /*55d0*/  LDG.E.U16 R164, desc[UR10][R180.64] ;  /* 0x0000000ab4a47981 */ /* 0x000362000c1e1500 */
[----:B0-----:R-:W-:-:S04]  /*55e0*/  IMAD.WIDE R194, R205, 0x2, R182 ;  /* 0x00000002cdc27825 */ /* 0x001fc800078e02b6 */
[----:B------:R-:W-:-:S04]  /*55f0*/  IMAD.WIDE R194, R12, 0x2, R194 ;  /* 0x000000020cc27825 */ /* 0x000fc800078e02c2 */
[C---:B-1----:R-:W-:Y:S01]  /*5600*/  IMAD.WIDE R180, R12.reuse, 0x2, R206 ;  /* 0x000000020cb47825 */ /* 0x042fe200078e02ce */
[----:B------:R-:W5:Y:S03]  /*5610*/  LDG.E.U16 R204, desc[UR10][R194.64] ;  /* 0x0000000ac2cc7981 */ /* 0x000f66000c1e1500 */
[----:B------:R-:W-:Y:S02]  /*5620*/  IMAD.SHL.U32 R206, R205, 0x2, RZ ;  /* 0x00000002cdce7824 */ /* 0x000fe400078e00ff */
[----:B---3--:R-:W-:-:S04]  /*5630*/  IMAD.WIDE R196, R12, 0x2, R198 ;  /* 0x000000020cc47825 */ /* 0x008fc800078e02c6 */
[----:B------:R-:W-:Y:S01]  /*5640*/  IMAD.WIDE R198, R205, 0x2, R184 ;  /* 0x00000002cdc67825 */ /* 0x000fe200078e02b8 */
[----:B------:R0:W3:Y:S03]  /*5650*/  LDG.E.U16 R203, desc[UR10][R196.64] ;  /* 0x0000000ac4cb7981 */ /* 0x0000e6000c1e1500 */
[----:B------:R-:W-:-:S04]  /*5660*/  IMAD.WIDE R198, R12, 0x2, R198 ;  /* 0x000000020cc67825 */ /* 0x000fc800078e02c6 */
[----:B--2---:R-:W-:-:S04]  /*5670*/  IMAD.WIDE R200, R12, 0x2, R200 ;  /* 0x000000020cc87825 */ /* 0x004fc800078e02c8 */
[C---:B0-----:R-:W-:Y:S01]  /*5680*/  IMAD.WIDE R196, R205.reuse, 0x2, R188 ;  /* 0x00000002cdc47825 */ /* 0x041fe200078e02bc */
[----:B------:R-:W2:Y:S03]  /*5690*/  LDG.E.U16 R168, desc[UR10][R200.64] ;  /* 0x0000000ac8a87981 */ /* 0x000ea6000c1e1500 */
[----:B------:R-:W-:Y:S01]  /*56a0*/  IMAD.WIDE R194, R12, 0x2, R196 ;  /* 0x000000020cc27825 */ /* 0x000fe200078e02c4 */
[----:B------:R-:W2:Y:S03]  /*56b0*/  LDG.E.U16 R200, desc[UR10][R178.64] ;  /* 0x0000000ab2c87981 */ /* 0x000ea6000c1e1500 */
[----:B------:R-:W-:Y:S01]  /*56c0*/  IMAD.WIDE R196, R206, 0x2, R184 ;  /* 0x00000002cec47825 */ /* 0x000fe200078e02b8 */
[----:B------:R0:W2:Y:S04]  /*56d0*/  LDG.E.U16 R201, desc[UR10][R180.64] ;  /* 0x0000000ab4c97981 */ /* 0x0000a8000c1e1500 */
[----:B------:R-:W2:Y:S01]  /*56e0*/  LDG.E.U16 R194, desc[UR10][R194.64] ;  /* 0x0000000ac2c27981 */ /* 0x000ea2000c1e1500 */
[----:B0-----:R-:W-:-:S03]  /*56f0*/  IMAD.WIDE R180, R205, 0x2, R186 ;  /* 0x00000002cdb47825 */ /* 0x001fc600078e02ba */
[----:B------:R0:W2:Y:S01]  /*5700*/  LDG.E.U16 R205, desc[UR10][R198.64] ;  /* 0x0000000ac6cd7981 */ /* 0x0000a2000c1e1500 */
[----:B----4-:R-:W-:-:S03]  /*5710*/  IMAD.WIDE R178, R12, 0x2, R220 ;  /* 0x000000020cb27825 */ /* 0x010fc600078e02dc */
[----:B------:R-:W4:Y:S01]  /*5720*/  LDL.64 R220, [R1+0x1d0] ;  /* 0x0001d00001dc7983 */ /* 0x000f220000100a00 */
[----:B0-----:R-:W-:-:S03]  /*5730*/  IMAD.WIDE R198, R206, 0x2, R182 ;  /* 0x00000002cec67825 */ /* 0x001fc600078e02b6 */
[----:B------:R0:W2:Y:S02]  /*5740*/  LDG.E.U16 R206, desc[UR10][R178.64] ;  /* 0x0000000ab2ce7981 */ /* 0x0000a4000c1e1500 */
[C---:B0-----:R-:W-:Y:S02]  /*5750*/  IMAD.WIDE R178, R12.reuse, 0x2, R218 ;  /* 0x000000020cb27825 */ /* 0x041fe400078e02da */
[----:B------:R-:W2:Y:S02]  /*5760*/  LDL.64 R218, [R1+0x210] ;  /* 0x0002100001da7983 */ /* 0x000ea40000100a00 */
[C---:B------:R-:W-:Y:S02]  /*5770*/  IMAD.WIDE R180, R12.reuse, 0x2, R180 ;  /* 0x000000020cb47825 */ /* 0x040fe400078e02b4 */
[----:B------:R5:W3:Y:S04]  /*5780*/  LDG.E.U16 R195, desc[UR10][R178.64] ;  /* 0x0000000ab2c37981 */ /* 0x000ae8000c1e1500 */
[----:B------:R0:W3:Y:S01]  /*5790*/  LDG.E.U16 R207, desc[UR10][R180.64] ;  /* 0x0000000ab4cf7981 */ /* 0x0000e2000c1e1500 */
[----:B-----5:R-:W-:-:S03]  /*57a0*/  IMAD.WIDE R178, R12, 0x2, R210 ;  /* 0x000000020cb27825 */ /* 0x020fc600078e02d2 */
[----:B------:R-:W5:Y:S01]  /*57b0*/  LDL.64 R210, [R1+0x200] ;  /* 0x0002000001d27983 */ /* 0x000f620000100a00 */
[----:B0-----:R-:W-:-:S05]  /*57c0*/  IMAD.WIDE R180, R12, 0x2, R208 ;  /* 0x000000020cb47825 */ /* 0x001fca00078e02d0 */
[----:B------:R0:W3:Y:S02]  /*57d0*/  LDG.E.U16 R208, desc[UR10][R180.64] ;  /* 0x0000000ab4d07981 */ /* 0x0000e4000c1e1500 */
[C---:B0-----:R-:W-:Y:S02]  /*57e0*/  IMAD.WIDE R180, R12.reuse, 0x2, R212 ;  /* 0x000000020cb47825 */ /* 0x041fe400078e02d4 */
[----:B------:R-:W3:Y:S02]  /*57f0*/  LDL.64 R212, [R1+0x1f0] ;  /* 0x0001f00001d47983 */ /* 0x000ee40000100a00 */
[C---:B------:R-:W-:Y:S02]  /*5800*/  IMAD.WIDE R196, R12.reuse, 0x2, R196 ;  /* 0x000000020cc47825 */ /* 0x040fe400078e02c4 */
[----:B------:R-:W3:Y:S04]  /*5810*/  LDG.E.U16 R180, desc[UR10][R180.64] ;  /* 0x0000000ab4b47981 */ /* 0x000ee8000c1e1500 */
[----:B------:R-:W3:Y:S04]  /*5820*/  LDG.E.U16 R196, desc[UR10][R196.64] ;  /* 0x0000000ac4c47981 */ /* 0x000ee8000c1e1500 */
[----:B------:R0:W3:Y:S02]  /*5830*/  LDG.E.U16 R197, desc[UR10][R178.64] ;  /* 0x0000000ab2c57981 */ /* 0x0000e4000c1e1500 */
[----:B0-----:R-:W-:-:S02]  /*5840*/  IMAD.WIDE R178, R12, 0x2, R216 ;  /* 0x000000020cb27825 */ /* 0x001fc400078e02d8 */
[----:B------:R-:W3:Y:S04]  /*5850*/  LDL.64 R216, [R1+0x1d8] ;  /* 0x0001d80001d87983 */ /* 0x000ee80000100a00 */
[----:B------:R2:W3:Y:S02]  /*5860*/  LDG.E.U16 R181, desc[UR10][R178.64] ;  /* 0x0000000ab2b57981 */ /* 0x0004e4000c1e1500 */
[C---:B--2---:R-:W-:Y:S02]  /*5870*/  IMAD.WIDE R178, R12.reuse, 0x2, R218 ;  /* 0x000000020cb27825 */ /* 0x044fe400078e02da */
[----:B------:R-:W2:Y:S02]  /*5880*/  LDL.64 R218, [R1+0x1c8] ;  /* 0x0001c80001da7983 */ /* 0x000ea40000100a00 */
[----:B------:R-:W-:-:S06]  /*5890*/  IMAD.WIDE R198, R12, 0x2, R198 ;  /* 0x000000020cc67825 */ /* 0x000fcc00078e02c6 */
[----:B------:R-:W2:Y:S04]  /*58a0*/  LDG.E.U16 R198, desc[UR10][R198.64] ;  /* 0x0000000ac6c67981 */ /* 0x000ea8000c1e1500 */
[----:B------:R0:W2:Y:S02]  /*58b0*/  LDG.E.U16 R199, desc[UR10][R178.64] ;  /* 0x0000000ab2c77981 */ /* 0x0000a4000c1e1500 */
[C---:B0-----:R-:W-:Y:S01]  /*58c0*/  IMAD.WIDE R178, R12.reuse, 0x2, R236 ;  /* 0x000000020cb27825 */ /* 0x041fe200078e02ec */
[----:B------:R-:W-:Y:S01]  /*58d0*/  LOP3.LUT R245, R247, 0x20, RZ, 0xc0, !PT ;  /* 0x00000020f7f57812 */ /* 0x000fe200078ec0ff */
[----:B------:R-:W2:Y:S04]  /*58e0*/  LDL.64 R236, [R1+0x190] ;  /* 0x0001900001ec7983 */ /* 0x000ea80000100a00 */
[----:B------:R5:W2:Y:S02]  /*58f0*/  LDG.E.U16 R209, desc[UR10][R178.64] ;  /* 0x0000000ab2d17981 */ /* 0x000aa4000c1e1500 */
[----:B-----5:R-:W-:-:S05]  /*5900*/  IMAD.WIDE R178, R12, 0x2, R210 ;  /* 0x000000020cb27825 */ /* 0x020fca00078e02d2 */
[----:B------:R0:W5:Y:S02]  /*5910*/  LDG.E.U16 R210, desc[UR10][R178.64] ;  /* 0x0000000ab2d27981 */ /* 0x000164000c1e1500 */
[C---:B0-----:R-:W-:Y:S02]  /*5920*/  IMAD.WIDE R178, R12.reuse, 0x2, R232 ;  /* 0x000000020cb27825 */ /* 0x041fe400078e02e8 */
[----:B------:R-:W5:Y:S04]  /*5930*/  LDL.64 R232, [R1+0x188] ;  /* 0x0001880001e87983 */ /* 0x000f680000100a00 */
[----:B------:R3:W5:Y:S02]  /*5940*/  LDG.E.U16 R211, desc[UR10][R178.64] ;  /* 0x0000000ab2d37981 */ /* 0x000764000c1e1500 */
[----:B---3--:R-:W-:-:S05]  /*5950*/  IMAD.WIDE R178, R12, 0x2, R212 ;  /* 0x000000020cb27825 */ /* 0x008fca00078e02d4 */
[----:B------:R0:W3:Y:S02]  /*5960*/  LDG.E.U16 R212, desc[UR10][R178.64] ;  /* 0x0000000ab2d47981 */ /* 0x0000e4000c1e1500 */
[C---:B0-----:R-:W-:Y:S02]  /*5970*/  IMAD.WIDE R178, R12.reuse, 0x2, R228 ;  /* 0x000000020cb27825 */ /* 0x041fe400078e02e4 */
[----:B------:R-:W3:Y:S04]  /*5980*/  LDL.64 R228, [R1+0x180] ;  /* 0x0001800001e47983 */ /* 0x000ee80000100a00 */
[----:B------:R0:W3:Y:S02]  /*5990*/  LDG.E.U16 R213, desc[UR10][R178.64] ;  /* 0x0000000ab2d57981 */ /* 0x0000e4000c1e1500 */
[----:B0-----:R-:W-:-:S02]  /*59a0*/  IMAD.WIDE R178, R12, 0x2, R224 ;  /* 0x000000020cb27825 */ /* 0x001fc400078e02e0 */
[----:B------:R-:W3:Y:S04]  /*59b0*/  LDL.64 R224, [R1+0x178] ;  /* 0x0001780001e07983 */ /* 0x000ee80000100a00 */
[----:B------:R0:W3:Y:S02]  /*59c0*/  LDG.E.U16 R214, desc[UR10][R178.64] ;  /* 0x0000000ab2d67981 */ /* 0x0000e4000c1e1500 */
[----:B0-----:R-:W-:-:S05]  /*59d0*/  IMAD.WIDE R178, R12, 0x2, R216 ;  /* 0x000000020cb27825 */ /* 0x001fca00078e02d8 */
[----:B------:R4:W3:Y:S02]  /*59e0*/  LDG.E.U16 R216, desc[UR10][R178.64] ;  /* 0x0000000ab2d87981 */ /* 0x0008e4000c1e1500 */
[C---:B----4-:R-:W-:Y:S02]  /*59f0*/  IMAD.WIDE R178, R12.reuse, 0x2, R220 ;  /* 0x000000020cb27825 */ /* 0x050fe400078e02dc */
[----:B------:R-:W4:Y:S04]  /*5a00*/  LDL.64 R220, [R1+0x170] ;  /* 0x0001700001dc7983 */ /* 0x000f280000100a00 */
[----:B------:R2:W3:Y:S02]  /*5a10*/  LDG.E.U16 R217, desc[UR10][R178.64] ;  /* 0x0000000ab2d97981 */ /* 0x0004e4000c1e1500 */
[----:B--2---:R-:W-:-:S06]  /*5a20*/  IMAD.WIDE R178, R12, 0x2, R218 ;  /* 0x000000020cb27825 */ /* 0x004fcc00078e02da */
[----:B------:R0:W2:Y:S02]  /*5a30*/  LDG.E.U16 R178, desc[UR10][R178.64] ;  /* 0x0000000ab2b27981 */ /* 0x0000a4000c1e1500 */
[----:B0-----:R-:W0:Y:S02]  /*5a40*/  S2R R179, SR_TID.X ;  /* 0x0000000000b37919 */ /* 0x001e240000002100 */
[----:B0-----:R-:W-:-:S04]  /*5a50*/  LOP3.LUT R179, R179, 0x7f, RZ, 0xc0, !PT ;  /* 0x0000007fb3b37812 */ /* 0x001fc800078ec0ff */
[----:B------:R-:W-:Y:S01]  /*5a60*/  SHF.L.U32 R179, R179, 0x1, RZ ;  /* 0x00000001b3b37819 */ /* 0x000fe200000006ff */
[----:B------:R-:W-:Y:S06]  /*5a70*/  BAR.SYNC.DEFER_BLOCKING 0x0 ;  /* 0x0000000000007b1d */ /* 0x000fec0000010000 */
[----:B------:R0:W-:Y:S04]  /*5a80*/  STS.U16 [R179+UR6+0x8100], R0 ;  /* 0x00810000b3007988 */ /* 0x0001e80008000406 */
[----:B------:R1:W-:Y:S01]  /*5a90*/  STS.U16 [R179+UR6+0x8200], R2 ;  /* 0x00820002b3007988 */ /* 0x0003e20008000406 */
[----:B0-----:R-:W-:-:S03]  /*5aa0*/  LOP3.LUT R0, R179, 0x10, RZ, 0x3c, !PT ;  /* 0x00000010b3007812 */ /* 0x001fc600078e3cff */
[----:B------:R-:W-:Y:S01]  /*5ab0*/  STS.U16 [R179+UR6+0x8000], R171 ;  /* 0x008000abb3007988 */ /* 0x000fe20008000406 */
[----:B-1----:R-:W-:-:S03]  /*5ac0*/  IMAD.SHL.U32 R2, R247, 0x8, RZ ;  /* 0x00000008f7027824 */ /* 0x002fc600078e00ff */
[----:B------:R0:W-:Y:S04]  /*5ad0*/  STS.U16 [R179+UR6+0x8300], R169 ;  /* 0x008300a9b3007988 */ /* 0x0001e80008000406 */
[----:B------:R-:W-:Y:S04]  /*5ae0*/  STS.U16 [R179+UR6+0xa000], R170 ;  /* 0x00a000aab3007988 */ /* 0x000fe80008000406 */
[----:B------:R-:W-:Y:S04]  /*5af0*/  STS.U16 [R179+UR6+0xa100], R202 ;  /* 0x00a100cab3007988 */ /* 0x000fe80008000406 */
[----:B------:R-:W-:Y:S04]  /*5b00*/  STS.U16 [R179+UR6+0xa200], R177 ;  /* 0x00a200b1b3007988 */ /* 0x000fe80008000406 */
[----:B------:R-:W-:Y:S01]  /*5b10*/  STS.U16 [R179+UR6+0xa300], R176 ;  /* 0x00a300b0b3007988 */ /* 0x000fe20008000406 */
[----:B------:R-:W-:-:S03]  /*5b20*/  LOP3.LUT R2, R2, 0x30, RZ, 0xc0, !PT ;  /* 0x0000003002027812 */ /* 0x000fc600078ec0ff */
[----:B------:R-:W-:Y:S04]  /*5b30*/  STS.U16 [R0+UR6+0x8400], R204 ;  /* 0x008400cc00007988 */ /* 0x000fe80008000406 */
[----:B------:R1:W-:Y:S04]  /*5b40*/  STS.U16 [R0+UR6+0x8500], R205 ;  /* 0x008500cd00007988 */ /* 0x0003e80008000406 */
[----:B------:R-:W-:Y:S04]  /*5b50*/  STS.U16 [R0+UR6+0x8600], R207 ;  /* 0x008600cf00007988 */ /* 0x000fe80008000406 */
[----:B------:R-:W-:Y:S04]  /*5b60*/  STS.U16 [R0+UR6+0x8700], R194 ;  /* 0x008700c200007988 */ /* 0x000fe80008000406 */
[----:B------:R-:W-:Y:S04]  /*5b70*/  STS.U16 [R0+UR6+0xa400], R175 ;  /* 0x00a400af00007988 */ /* 0x000fe80008000406 */
[----:B------:R-:W-:Y:S04]  /*5b80*/  STS.U16 [R0+UR6+0xa500], R174 ;  /* 0x00a500ae00007988 */ /* 0x000fe80008000406 */
[----:B------:R-:W-:Y:S04]  /*5b90*/  STS.U16 [R0+UR6+0xa600], R172 ;  /* 0x00a600ac00007988 */ /* 0x000fe80008000406 */
[----:B------:R5:W-:Y:S01]  /*5ba0*/  STS.U16 [R0+UR6+0xa700], R173 ;  /* 0x00a700ad00007988 */ /* 0x000be20008000406 */
[C---:B0-----:R-:W-:Y:S01]  /*5bb0*/  IMAD.SHL.U32 R169, R247.reuse, 0x2, RZ ;  /* 0x00000002f7a97824 */ /* 0x041fe200078e00ff */
[----:B------:R-:W-:-:S02]  /*5bc0*/  LOP3.LUT R171, R247, 0x20, RZ, 0xc0, !PT ;  /* 0x00000020f7ab7812 */ /* 0x000fc400078ec0ff */
[----:B-1----:R-:W4:Y:S01]  /*5bd0*/  LDL.64 R204, [R1+0x1a8] ;  /* 0x0001a80001cc7983 */ /* 0x002f220000100a00 */
[----:B-----5:R-:W-:-:S04]  /*5be0*/  LOP3.LUT R0, R247, 0x7, RZ, 0xc0, !PT ;  /* 0x00000007f7007812 */ /* 0x020fc800078ec0ff */
[C---:B------:R-:W-:Y:S01]  /*5bf0*/  LEA R2, R0.reuse, R2, 0x6 ;  /* 0x0000000200027211 */ /* 0x040fe200078e30ff */
[----:B------:R-:W-:-:S03]  /*5c00*/  IMAD.SHL.U32 R170, R0, 0x10, RZ ;  /* 0x0000001000aa7824 */ /* 0x000fc600078e00ff */
[--C-:B------:R-:W-:Y:S02]  /*5c10*/  LOP3.LUT R2, R2, 0x10, R169.reuse, 0x78, !PT ;  /* 0x0000001002027812 */ /* 0x100fe400078e78a9 */
[----:B------:R-:W-:Y:S02]  /*5c20*/  LOP3.LUT R170, R170, 0x30, R169, 0x78, !PT ;  /* 0x00000030aaaa7812 */ /* 0x000fe400078e78a9 */
[----:B------:R-:W-:-:S05]  /*5c30*/  LOP3.LUT R169, R179, 0x20, RZ, 0x3c, !PT ;  /* 0x00000020b3a97812 */ /* 0x000fca00078e3cff */
[----:B------:R0:W-:Y:S04]  /*5c40*/  STS.U16 [R169+UR6+0x8b00], R166 ;  /* 0x008b00a6a9007988 */ /* 0x0001e80008000406 */
[----:B------:R1:W-:Y:S01]  /*5c50*/  STS.U16 [R169+UR6+0xa800], R30 ;  /* 0x00a8001ea9007988 */ /* 0x0003e20008000406 */
[----:B0-----:R-:W-:-:S03]  /*5c60*/  LOP3.LUT R166, R179, 0x30, RZ, 0x3c, !PT ;  /* 0x00000030b3a67812 */ /* 0x001fc600078e3cff */
[----:B------:R-:W-:Y:S01]  /*5c70*/  STS.U16 [R169+UR6+0x8800], R198 ;  /* 0x008800c6a9007988 */ /* 0x000fe20008000406 */
[----:B-1----:R-:W-:-:S03]  /*5c80*/  LOP3.LUT R30, R179, 0x40, RZ, 0x3c, !PT ;  /* 0x00000040b31e7812 */ /* 0x002fc600078e3cff */
        /* <DEDUP_REMOVED lines=13> */
[----:B------:R0:W-:Y:S04]  /*5d60*/  STS.U16 [R30+UR6+0x9300], R26 ;  /* 0x0093001a1e007988 */ /* 0x0001e80008000406 */
[----:B------:R-:W-:Y:S01]  /*5d70*/  STS.U16 [R30+UR6+0x9000], R29 ;  /* 0x0090001d1e007988 */ /* 0x000fe20008000406 */
[----:B0-----:R-:W-:-:S03]  /*5d80*/  LOP3.LUT R26, R179, 0x50, RZ, 0x3c, !PT ;  /* 0x00000050b31a7812 */ /* 0x001fc600078e3cff */
[----:B------:R-:W-:Y:S04]  /*5d90*/  STS.U16 [R30+UR6+0x9100], R28 ;  /* 0x0091001c1e007988 */ /* 0x000fe80008000406 */
[----:B------:R0:W-:Y:S04]  /*5da0*/  STS.U16 [R30+UR6+0x9200], R27 ;  /* 0x0092001b1e007988 */ /* 0x0001e80008000406 */
[----:B------:R-:W-:Y:S04]  /*5db0*/  STS.U16 [R30+UR6+0xb000], R206 ;  /* 0x00b000ce1e007988 */ /* 0x000fe80008000406 */
[----:B------:R-:W-:Y:S04]  /*5dc0*/  STS.U16 [R30+UR6+0xb100], R195 ;  /* 0x00b100c31e007988 */ /* 0x000fe80008000406 */
[----:B------:R-:W-:Y:S01]  /*5dd0*/  STS.U16 [R30+UR6+0xb200], R208 ;  /* 0x00b200d01e007988 */ /* 0x000fe20008000406 */
[----:B0-----:R-:W-:-:S03]  /*5de0*/  LOP3.LUT R27, R179, 0x70, RZ, 0x3c, !PT ;  /* 0x00000070b31b7812 */ /* 0x001fc600078e3cff */
[----:B------:R0:W-:Y:S04]  /*5df0*/  STS.U16 [R30+UR6+0xb300], R197 ;  /* 0x00b300c51e007988 */ /* 0x0001e80008000406 */
[----:B------:R1:W-:Y:S04]  /*5e00*/  STS.U16 [R26+UR6+0x9700], R20 ;  /* 0x009700141a007988 */ /* 0x0003e80008000406 */
[----:B------:R-:W-:Y:S01]  /*5e10*/  STS.U16 [R26+UR6+0x9400], R23 ;  /* 0x009400171a007988 */ /* 0x000fe20008000406 */
[----:B------:R-:W-:-:S03]  /*5e20*/  IMAD R0, R0, 0x4, R171 ;  /* 0x0000000400007824 */ /* 0x000fc600078e02ab */
[----:B0-----:R-:W5:Y:S01]  /*5e30*/  LDL.64 R196, [R1+0x1c0] ;  /* 0x0001c00001c47983 */ /* 0x001f620000100a00 */
        /* <DEDUP_REMOVED lines=13> */
[----:B---3--:R-:W-:Y:S04]  /*5f10*/  STS.U16 [R20+UR6+0xba00], R212 ;  /* 0x00ba00d414007988 */ /* 0x008fe80008000406 */
[----:B------:R-:W-:Y:S04]  /*5f20*/  STS.U16 [R20+UR6+0xbb00], R213 ;  /* 0x00bb00d514007988 */ /* 0x000fe80008000406 */
[----:B------:R-:W-:Y:S04]  /*5f30*/  STS.U16 [R27+UR6+0x9c00], R15 ;  /* 0x009c000f1b007988 */ /* 0x000fe80008000406 */
[----:B------:R-:W-:Y:S04]  /*5f40*/  STS.U16 [R27+UR6+0x9d00], R14 ;  /* 0x009d000e1b007988 */ /* 0x000fe80008000406 */
[----:B------:R-:W-:Y:S04]  /*5f50*/  STS.U16 [R27+UR6+0x9e00], R4 ;  /* 0x009e00041b007988 */ /* 0x000fe80008000406 */
[----:B------:R0:W-:Y:S04]  /*5f60*/  STS.U16 [R27+UR6+0x9f00], R3 ;  /* 0x009f00031b007988 */ /* 0x0001e80008000406 */
[----:B------:R-:W-:Y:S04]  /*5f70*/  STS.U16 [R27+UR6+0xbc00], R214 ;  /* 0x00bc00d61b007988 */ /* 0x000fe80008000406 */
[----:B------:R-:W-:Y:S04]  /*5f80*/  STS.U16 [R27+UR6+0xbd00], R216 ;  /* 0x00bd00d81b007988 */ /* 0x000fe80008000406 */
[----:B------:R1:W-:Y:S04]  /*5f90*/  STS.U16 [R27+UR6+0xbe00], R217 ;  /* 0x00be00d91b007988 */ /* 0x0003e80008000406 */
[----:B--2---:R-:W-:Y:S01]  /*5fa0*/  STS.U16 [R27+UR6+0xbf00], R178 ;  /* 0x00bf00b21b007988 */ /* 0x004fe20008000406 */
[----:B------:R-:W-:Y:S01]  /*5fb0*/  LOP3.LUT R171, R247, 0x10, RZ, 0xc0, !PT ;  /* 0x00000010f7ab7812 */ /* 0x000fe200078ec0ff */
[----:B------:R-:W-:Y:S01]  /*5fc0*/  IMAD.U32 R0, R0, 0x100, R170 ;  /* 0x0000010000007824 */ /* 0x000fe200078e00aa */
[----:B------:R-:W-:Y:S03]  /*5fd0*/  BAR.SYNC.DEFER_BLOCKING 0x0 ;  /* 0x0000000000007b1d */ /* 0x000fe60000010000 */
[----:B------:R-:W-:-:S05]  /*5fe0*/  IMAD R2, R171, 0x20, R2 ;  /* 0x00000020ab027824 */ /* 0x000fca00078e0202 */
[----:B0-----:R-:W-:Y:S01]  /*5ff0*/  LOP3.LUT R3, R2, 0x20, RZ, 0x3c, !PT ;  /* 0x0000002002037812 */ /* 0x001fe200078e3cff */
[----:B------:R-:W2:Y:S04]  /*6000*/  LDL.64 R206, [R1+0x1b0] ;  /* 0x0001b00001ce7983 */ /* 0x000ea80000100a00 */
[----:B------:R-:W3:Y:S04]  /*6010*/  LDL.64 R194, [R1+0x1b8] ;  /* 0x0001b80001c27983 */ /* 0x000ee80000100a00 */
[----:B------:R-:W2:Y:S01]  /*6020*/  LDL.64 R198, [R1+0x160] ;  /* 0x0001600001c67983 */ /* 0x000ea20000100a00 */
[----:B------:R-:W-:-:S03]  /*6030*/  LOP3.LUT R203, R247, 0x10, RZ, 0xc0, !PT ;  /* 0x00000010f7cb7812 */ /* 0x000fc600078ec0ff */
[----:B------:R-:W2:Y:S04]  /*6040*/  LDL.64 R180, [R1+0x138] ;  /* 0x0001380001b47983 */ /* 0x000ea80000100a00 */
[----:B------:R-:W-:Y:S04]  /*6050*/  LDSM.16.MT88.4 R16, [R2+UR6] ;  /* 0x000000060210783b */ /* 0x000fe80008004200 */
[----:B------:R-:W0:Y:S04]  /*6060*/  LDSM.16.M88.4 R176, [R0+UR6+0x8000] ;  /* 0x0080000600b0783b */ /* 0x000e280008000200 */
[----:B------:R-:W4:Y:S04]  /*6070*/  LDSM.16.MT88.4 R168, [R3+UR6] ;  /* 0x0000000603a8783b */ /* 0x000f280008004200 */
[----:B------:R-:W4:Y:S01]  /*6080*/  LDSM.16.MT88.4 R28, [R2+UR6+0x400] ;  /* 0x00040006021c783b */ /* 0x000f220008004200 */
[----:B------:R-:W-:-:S03]  /*6090*/  LOP3.LUT R4, R0, 0x40, RZ, 0x3c, !PT ;  /* 0x0000004000047812 */ /* 0x000fc600078e3cff */
[----:B------:R-:W4:Y:S04]  /*60a0*/  LDSM.16.MT88.4 R160, [R3+UR6+0x400] ;  /* 0x0004000603a0783b */ /* 0x000f280008004200 */
[----:B------:R-:W-:Y:S04]  /*60b0*/  LDSM.16.MT88.4 R20, [R2+UR6+0x800] ;  /* 0x000800060214783b */ /* 0x000fe80008004200 */
[----:B------:R-:W4:Y:S04]  /*60c0*/  LDSM.16.M88.4 R172, [R4+UR6+0x8000] ;  /* 0x0080000604ac783b */ /* 0x000f280008000200 */
[----:B------:R-:W4:Y:S04]  /*60d0*/  LDSM.16.MT88.4 R164, [R3+UR6+0x800] ;  /* 0x0008000603a4783b */ /* 0x000f280008004200 */
[----:B-1----:R-:W2:Y:S01]  /*60e0*/  LDL.64 R216, [R1+0x168] ;  /* 0x0001680001d87983 */ /* 0x002ea20000100a00 */
[-C--:B0-----:R-:W-:Y:S08]  /*60f0*/  HMMA.16816.F32 R16, R16, R176.reuse, RZ ;  /* 0x000000b01010723c */ /* 0x081ff000000018ff */
[----:B----4-:R-:W-:-:S12]  /*6100*/  HMMA.16816.F32 R168, R168, R176, RZ ;  /* 0x000000b0a8a8723c */ /* 0x010fd800000018ff */
[-C--:B------:R-:W-:Y:S01]  /*6110*/  HMMA.16816.F32 R28, R28, R178.reuse, R16 ;  /* 0x000000b21c1c723c */ /* 0x080fe20000001810 */
[----:B------:R-:W0:Y:S07]  /*6120*/  LDSM.16.MT88.4 R16, [R2+UR6+0xc00] ;  /* 0x000c00060210783b */ /* 0x000e2e0008004200 */
[----:B------:R-:W-:Y:S01]  /*6130*/  HMMA.16816.F32 R176, R160, R178, R168 ;  /* 0x000000b2a0b0723c */ /* 0x000fe200000018a8 */
[----:B------:R-:W1:Y:S04]  /*6140*/  LDSM.16.MT88.4 R160, [R3+UR6+0xc00] ;  /* 0x000c000603a0783b */ /* 0x000e680008004200 */
[----:B------:R-:W-:Y:S07]  /*6150*/  LDSM.16.M88.4 R168, [R0+UR6+0x8080] ;  /* 0x0080800600a8783b */ /* 0x000fee0008000200 */
[-C--:B------:R-:W-:Y:S01]  /*6160*/  HMMA.16816.F32 R20, R20, R172.reuse, R28 ;  /* 0x000000ac1414723c */ /* 0x080fe2000000181c */
[----:B------:R-:W4:Y:S07]  /*6170*/  LDSM.16.MT88.4 R28, [R2+UR6+0x1000] ;  /* 0x00100006021c783b */ /* 0x000f2e0008004200 */
[----:B------:R-:W-:Y:S01]  /*6180*/  HMMA.16816.F32 R164, R164, R172, R176 ;  /* 0x000000aca4a4723c */ /* 0x000fe200000018b0 */
[----:B------:R-:W4:Y:S11]  /*6190*/  LDSM.16.MT88.4 R176, [R3+UR6+0x1000] ;  /* 0x0010000603b0783b */ /* 0x000f360008004200 */
[-C--:B0-----:R-:W-:Y:S01]  /*61a0*/  HMMA.16816.F32 R16, R16, R174.reuse, R20 ;  /* 0x000000ae1010723c */ /* 0x081fe20000001814 */
[----:B------:R-:W0:Y:S07]  /*61b0*/  LDSM.16.MT88.4 R20, [R2+UR6+0x1400] ;  /* 0x001400060214783b */ /* 0x000e2e0008004200 */
[----:B-1----:R-:W-:Y:S01]  /*61c0*/  HMMA.16816.F32 R172, R160, R174, R164 ;  /* 0x000000aea0ac723c */ /* 0x002fe200000018a4 */
[----:B------:R-:W1:Y:S04]  /*61d0*/  LDSM.16.MT88.4 R164, [R3+UR6+0x1400] ;  /* 0x0014000603a4783b */ /* 0x000e680008004200 */
[----:B------:R-:W-:Y:S07]  /*61e0*/  LDSM.16.M88.4 R160, [R4+UR6+0x8080] ;  /* 0x0080800604a0783b */ /* 0x000fee0008000200 */
[-C--:B----4-:R-:W-:Y:S01]  /*61f0*/  HMMA.16816.F32 R28, R28, R168.reuse, R16 ;  /* 0x000000a81c1c723c */ /* 0x090fe20000001810 */
[----:B------:R-:W4:Y:S07]  /*6200*/  LDSM.16.MT88.4 R16, [R2+UR6+0x1800] ;  /* 0x001800060210783b */ /* 0x000f2e0008004200 */
[----:B------:R-:W-:Y:S01]  /*6210*/  HMMA.16816.F32 R176, R176, R168, R172 ;  /* 0x000000a8b0b0723c */ /* 0x000fe200000018ac */
[----:B------:R-:W4:Y:S11]  /*6220*/  LDSM.16.MT88.4 R172, [R3+UR6+0x1800] ;  /* 0x0018000603ac783b */ /* 0x000f360008004200 */
[-C--:B0-----:R-:W-:Y:S01]  /*6230*/  HMMA.16816.F32 R20, R20, R170.reuse, R28 ;  /* 0x000000aa1414723c */ /* 0x081fe2000000181c */
[----:B------:R-:W0:Y:S07]  /*6240*/  LDSM.16.MT88.4 R28, [R2+UR6+0x1c00] ;  /* 0x001c0006021c783b */ /* 0x000e2e0008004200 */
[----:B-1----:R-:W-:Y:S01]  /*6250*/  HMMA.16816.F32 R168, R164, R170, R176 ;  /* 0x000000aaa4a8723c */ /* 0x002fe200000018b0 */
[----:B------:R-:W-:Y:S04]  /*6260*/  LDSM.16.M88.4 R176, [R0+UR6+0x8100] ;  /* 0x0081000600b0783b */ /* 0x000fe80008000200 */
[----:B------:R-:W1:Y:S07]  /*6270*/  LDSM.16.MT88.4 R164, [R3+UR6+0x1c00] ;  /* 0x001c000603a4783b */ /* 0x000e6e0008004200 */
[-C--:B----4-:R-:W-:Y:S01]  /*6280*/  HMMA.16816.F32 R16, R16, R160.reuse, R20 ;  /* 0x000000a01010723c */ /* 0x090fe20000001814 */
[----:B------:R-:W4:Y:S07]  /*6290*/  LDSM.16.MT88.4 R20, [R2+UR6+0x2000] ;  /* 0x002000060214783b */ /* 0x000f2e0008004200 */
[----:B------:R-:W-:Y:S01]  /*62a0*/  HMMA.16816.F32 R172, R172, R160, R168 ;  /* 0x000000a0acac723c */ /* 0x000fe200000018a8 */
[----:B------:R-:W5:Y:S11]  /*62b0*/  LDSM.16.MT88.4 R168, [R3+UR6+0x2000] ;  /* 0x0020000603a8783b */ /* 0x000f760008004200 */
[-C--:B0-----:R-:W-:Y:S01]  /*62c0*/  HMMA.16816.F32 R28, R28, R162.reuse, R16 ;  /* 0x000000a21c1c723c */ /* 0x081fe20000001810 */
[----:B------:R-:W0:Y:S07]  /*62d0*/  LDSM.16.MT88.4 R16, [R2+UR6+0x2400] ;  /* 0x002400060210783b */ /* 0x000e2e0008004200 */
[----:B-1----:R-:W-:Y:S01]  /*62e0*/  HMMA.16816.F32 R160, R164, R162, R172 ;  /* 0x000000a2a4a0723c */ /* 0x002fe200000018ac */
[----:B------:R-:W-:Y:S04]  /*62f0*/  LDSM.16.MT88.4 R164, [R2+UR6+0x2800] ;  /* 0x0028000602a4783b */ /* 0x000fe80008004200 */
[----:B------:R-:W-:Y:S07]  /*6300*/  LDSM.16.M88.4 R172, [R4+UR6+0x8100] ;  /* 0x0081000604ac783b */ /* 0x000fee0008000200 */
[-C--:B----4-:R-:W-:Y:S01]  /*6310*/  HMMA.16816.F32 R20, R20, R176.reuse, R28 ;  /* 0x000000b01414723c */ /* 0x090fe2000000181c */
[----:B------:R-:W1:Y:S07]  /*6320*/  LDSM.16.MT88.4 R28, [R3+UR6+0x2400] ;  /* 0x00240006031c783b */ /* 0x000e6e0008004200 */
[----:B-----5:R-:W-:Y:S01]  /*6330*/  HMMA.16816.F32 R168, R168, R176, R160 ;  /* 0x000000b0a8a8723c */ /* 0x020fe200000018a0 */
[----:B------:R-:W4:Y:S11]  /*6340*/  LDSM.16.MT88.4 R160, [R3+UR6+0x2800] ;  /* 0x0028000603a0783b */ /* 0x000f360008004200 */
[-C--:B0-----:R-:W-:Y:S01]  /*6350*/  HMMA.16816.F32 R16, R16, R178.reuse, R20 ;  /* 0x000000b21010723c */ /* 0x081fe20000001814 */
[----:B------:R-:W0:Y:S07]  /*6360*/  LDSM.16.MT88.4 R20, [R2+UR6+0x2c00] ;  /* 0x002c00060214783b */ /* 0x000e2e0008004200 */
[----:B-1----:R-:W-:Y:S01]  /*6370*/  HMMA.16816.F32 R176, R28, R178, R168 ;  /* 0x000000b21cb0723c */ /* 0x002fe200000018a8 */
[----:B------:R-:W1:Y:S04]  /*6380*/  LDSM.16.MT88.4 R28, [R3+UR6+0x2c00] ;  /* 0x002c0006031c783b */ /* 0x000e680008004200 */
[----:B------:R-:W-:Y:S07]  /*6390*/  LDSM.16.MT88.4 R168, [R2+UR6+0x3000] ;  /* 0x0030000602a8783b */ /* 0x000fee0008004200 */
[-C--:B------:R-:W-:Y:S01]  /*63a0*/  HMMA.16816.F32 R164, R164, R172.reuse, R16 ;  /* 0x000000aca4a4723c */ /* 0x080fe20000001810 */
[----:B------:R-:W5:Y:S07]  /*63b0*/  LDSM.16.M88.4 R16, [R0+UR6+0x8180] ;  /* 0x008180060010783b */ /* 0x000f6e0008000200 */
[----:B----4-:R-:W-:Y:S01]  /*63c0*/  HMMA.16816.F32 R160, R160, R172, R176 ;  /* 0x000000aca0a0723c */ /* 0x010fe200000018b0 */
[----:B------:R-:W-:Y:S11]  /*63d0*/  LDSM.16.MT88.4 R176, [R2+UR6+0x3400] ;  /* 0x0034000602b0783b */ /* 0x000ff60008004200 */
[-C--:B0-----:R-:W-:Y:S01]  /*63e0*/  HMMA.16816.F32 R20, R20, R174.reuse, R164 ;  /* 0x000000ae1414723c */ /* 0x081fe200000018a4 */
[----:B------:R-:W0:Y:S07]  /*63f0*/  LDSM.16.MT88.4 R164, [R3+UR6+0x3000] ;  /* 0x0030000603a4783b */ /* 0x000e2e0008004200 */
[----:B-1----:R-:W-:Y:S01]  /*6400*/  HMMA.16816.F32 R172, R28, R174, R160 ;  /* 0x000000ae1cac723c */ /* 0x002fe200000018a0 */
[----:B------:R-:W-:Y:S04]  /*6410*/  LDSM.16.MT88.4 R28, [R2+UR6+0x3800] ;  /* 0x00380006021c783b */ /* 0x000fe80008004200 */
[----:B------:R-:W-:Y:S07]  /*6420*/  LDSM.16.M88.4 R160, [R4+UR6+0x8180] ;  /* 0x0081800604a0783b */ /* 0x000fee0008000200 */
[-C--:B-----5:R-:W-:Y:S01]  /*6430*/  HMMA.16816.F32 R168, R168, R16.reuse, R20 ;  /* 0x00000010a8a8723c */ /* 0x0a0fe20000001814 */
[----:B------:R-:W1:Y:S07]  /*6440*/  LDSM.16.MT88.4 R20, [R3+UR6+0x3400] ;  /* 0x003400060314783b */ /* 0x000e6e0008004200 */
[----:B0-----:R-:W-:Y:S01]  /*6450*/  HMMA.16816.F32 R164, R164, R16, R172 ;  /* 0x00000010a4a4723c */ /* 0x001fe200000018ac */
[----:B------:R-:W0:Y:S11]  /*6460*/  LDSM.16.MT88.4 R172, [R3+UR6+0x3800] ;  /* 0x0038000603ac783b */ /* 0x000e360008004200 */
[-C--:B------:R-:W-:Y:S01]  /*6470*/  HMMA.16816.F32 R176, R176, R18.reuse, R168 ;  /* 0x00000012b0b0723c */ /* 0x080fe200000018a8 */
[----:B------:R-:W4:Y:S07]  /*6480*/  LDSM.16.MT88.4 R168, [R2+UR6+0x3c00] ;  /* 0x003c000602a8783b */ /* 0x000f2e0008004200 */
[----:B-1----:R-:W-:Y:S01]  /*6490*/  HMMA.16816.F32 R20, R20, R18, R164 ;  /* 0x000000121414723c */ /* 0x002fe200000018a4 */
[----:B------:R-:W-:Y:S04]  /*64a0*/  LDSM.16.MT88.4 R164, [R2+UR6+0x4000] ;  /* 0x0040000602a4783b */ /* 0x000fe80008004200 */
[----:B------:R-:W1:Y:S07]  /*64b0*/  LDSM.16.M88.4 R16, [R0+UR6+0x8200] ;  /* 0x008200060010783b */ /* 0x000e6e0008000200 */
[-C--:B------:R-:W-:Y:S01]  /*64c0*/  HMMA.16816.F32 R176, R28, R160.reuse, R176 ;  /* 0x000000a01cb0723c */ /* 0x080fe200000018b0 */
[----:B------:R-:W5:Y:S07]  /*64d0*/  LDSM.16.MT88.4 R28, [R3+UR6+0x3c00] ;  /* 0x003c0006031c783b */ /* 0x000f6e0008004200 */
[----:B0-----:R-:W-:Y:S01]  /*64e0*/  HMMA.16816.F32 R20, R172, R160, R20 ;  /* 0x000000a0ac14723c */ /* 0x001fe20000001814 */
[----:B------:R-:W0:Y:S11]  /*64f0*/  LDSM.16.MT88.4 R172, [R2+UR6+0x4400] ;  /* 0x0044000602ac783b */ /* 0x000e360008004200 */
[----:B----4-:R-:W-:Y:S01]  /*6500*/  HMMA.16816.F32 R176, R168, R162, R176 ;  /* 0x000000a2a8b0723c */ /* 0x010fe200000018b0 */
[----:B------:R-:W4:-:S15]  /*6510*/  LDSM.16.MT88.4 R168, [R3+UR6+0x4000] ;  /* 0x0040000603a8783b */ /* 0x000f1e0008004200 */
[----:B------:R-:W-:-:S04]  /*6520*/  NOP ;  /* 0x0000000000007918 */ /* 0x000fc80000000000 */
[----:B-1----:R-:W-:Y:S01]  /*6530*/  HMMA.16816.F32 R176, R164, R16, R176 ;  /* 0x00000010a4b0723c */ /* 0x002fe200000018b0 */
[----:B------:R-:W-:Y:S07]  /*6540*/  LDSM.16.MT88.4 R164, [R2+UR6+0x4800] ;  /* 0x0048000602a4783b */ /* 0x000fee0008004200 */
[----:B-----5:R-:W-:Y:S01]  /*6550*/  HMMA.16816.F32 R20, R28, R162, R20 ;  /* 0x000000a21c14723c */ /* 0x020fe20000001814 */
[----:B------:R-:W1:Y:S04]  /*6560*/  LDSM.16.MT88.4 R28, [R3+UR6+0x4400] ;  /* 0x00440006031c783b */ /* 0x000e680008004200 */
[----:B------:R-:W5:Y:S07]  /*6570*/  LDSM.16.M88.4 R160, [R4+UR6+0x8200] ;  /* 0x0082000604a0783b */ /* 0x000f6e0008000200 */
[----:B0-----:R-:W-:Y:S01]  /*6580*/  HMMA.16816.F32 R176, R172, R18, R176 ;  /* 0x00000012acb0723c */ /* 0x001fe200000018b0 */
[----:B------:R-:W-:Y:S07]  /*6590*/  LDSM.16.MT88.4 R172, [R2+UR6+0x4c00] ;  /* 0x004c000602ac783b */ /* 0x000fee0008004200 */
[----:B----4-:R-:W-:Y:S01]  /*65a0*/  HMMA.16816.F32 R20, R168, R16, R20 ;  /* 0x00000010a814723c */ /* 0x010fe20000001814 */
[----:B------:R-:W0:-:S15]  /*65b0*/  LDSM.16.MT88.4 R168, [R3+UR6+0x4800] ;  /* 0x0048000603a8783b */ /* 0x000e1e0008004200 */
[----:B------:R-:W-:-:S04]  /*65c0*/  NOP ;  /* 0x0000000000007918 */ /* 0x000fc80000000000 */
[----:B-1----:R-:W-:Y:S01]  /*65d0*/  HMMA.16816.F32 R20, R28, R18, R20 ;  /* 0x000000121c14723c */ /* 0x002fe20000001814 */
[----:B------:R-:W1:Y:S04]  /*65e0*/  LDSM.16.MT88.4 R28, [R3+UR6+0x4c00] ;  /* 0x004c0006031c783b */ /* 0x000e680008004200 */
[----:B------:R-:W-:Y:S03]  /*65f0*/  LDSM.16.M88.4 R16, [R0+UR6+0x8280] ;  /* 0x008280060010783b */ /* 0x000fe60008000200 */
[-C--:B-----5:R-:W-:Y:S01]  /*6600*/  HMMA.16816.F32 R176, R164, R160.reuse, R176 ;  /* 0x000000a0a4b0723c */ /* 0x0a0fe200000018b0 */
[----:B------:R-:W4:Y:S11]  /*6610*/  LDSM.16.MT88.4 R164, [R2+UR6+0x5000] ;  /* 0x0050000602a4783b */ /* 0x000f360008004200 */
[----:B0-----:R-:W-:Y:S01]  /*6620*/  HMMA.16816.F32 R20, R168, R160, R20 ;  /* 0x000000a0a814723c */ /* 0x001fe20000001814 */
[----:B------:R-:W-:Y:S07]  /*6630*/  LDSM.16.MT88.4 R168, [R2+UR6+0x5400] ;  /* 0x0054000602a8783b */ /* 0x000fee0008004200 */
[-C--:B------:R-:W-:Y:S01]  /*6640*/  HMMA.16816.F32 R176, R172, R162.reuse, R176 ;  /* 0x000000a2acb0723c */ /* 0x080fe200000018b0 */
[----:B------:R-:W0:Y:S11]  /*6650*/  LDSM.16.MT88.4 R172, [R3+UR6+0x5000] ;  /* 0x0050000603ac783b */ /* 0x000e360008004200 */
[----:B-1----:R-:W-:Y:S01]  /*6660*/  HMMA.16816.F32 R20, R28, R162, R20 ;  /* 0x000000a21c14723c */ /* 0x002fe20000001814 */
[----:B------:R-:W1:Y:S04]  /*6670*/  LDSM.16.MT88.4 R160, [R3+UR6+0x5400] ;  /* 0x0054000603a0783b */ /* 0x000e680008004200 */
[----:B------:R-:W-:Y:S03]  /*6680*/  LDSM.16.M88.4 R28, [R4+UR6+0x8280] ;  /* 0x00828006041c783b */ /* 0x000fe60008000200 */
[-C--:B----4-:R-:W-:Y:S01]  /*6690*/  HMMA.16816.F32 R176, R164, R16.reuse, R176 ;  /* 0x00000010a4b0723c */ /* 0x090fe200000018b0 */
[----:B------:R-:W4:Y:S11]  /*66a0*/  LDSM.16.MT88.4 R164, [R2+UR6+0x5800] ;  /* 0x0058000602a4783b */ /* 0x000f360008004200 */
[----:B0-----:R-:W-:Y:S01]  /*66b0*/  HMMA.16816.F32 R20, R172, R16, R20 ;  /* 0x00000010ac14723c */ /* 0x001fe20000001814 */
[----:B------:R-:W0:Y:S07]  /*66c0*/  LDSM.16.MT88.4 R172, [R3+UR6+0x5800] ;  /* 0x0058000603ac783b */ /* 0x000e2e0008004200 */
[-C--:B------:R-:W-:Y:S01]  /*66d0*/  HMMA.16816.F32 R176, R168, R18.reuse, R176 ;  /* 0x00000012a8b0723c */ /* 0x080fe200000018b0 */
[----:B------:R-:W5:Y:S11]  /*66e0*/  LDSM.16.MT88.4 R168, [R2+UR6+0x5c00] ;  /* 0x005c000602a8783b */ /* 0x000f760008004200 */
[----:B-1----:R-:W-:Y:S01]  /*66f0*/  HMMA.16816.F32 R20, R160, R18, R20 ;  /* 0x00000012a014723c */ /* 0x002fe20000001814 */
[----:B------:R-:W1:Y:S04]  /*6700*/  LDSM.16.MT88.4 R160, [R3+UR6+0x5c00] ;  /* 0x005c000603a0783b */ /* 0x000e680008004200 */
[----:B------:R-:W-:Y:S03]  /*6710*/  LDSM.16.M88.4 R16, [R0+UR6+0x8300] ;  /* 0x008300060010783b */ /* 0x000fe60008000200 */
[-C--:B----4-:R-:W-:Y:S01]  /*6720*/  HMMA.16816.F32 R176, R164, R28.reuse, R176 ;  /* 0x0000001ca4b0723c */ /* 0x090fe200000018b0 */
[----:B------:R-:W4:Y:S11]  /*6730*/  LDSM.16.MT88.4 R164, [R2+UR6+0x6000] ;  /* 0x0060000602a4783b */ /* 0x000f360008004200 */
[----:B0-----:R-:W-:Y:S01]  /*6740*/  HMMA.16816.F32 R20, R172, R28, R20 ;  /* 0x0000001cac14723c */ /* 0x001fe20000001814 */
[----:B------:R-:W0:Y:S07]  /*6750*/  LDSM.16.MT88.4 R172, [R3+UR6+0x6000] ;  /* 0x0060000603ac783b */ /* 0x000e2e0008004200 */
[-C--:B-----5:R-:W-:Y:S01]  /*6760*/  HMMA.16816.F32 R176, R168, R30.reuse, R176 ;  /* 0x0000001ea8b0723c */ /* 0x0a0fe200000018b0 */
        /* <DEDUP_REMOVED lines=29> */
[----:B------:R-:W1:Y:S07]  /*6940*/  LDSM.16.MT88.4 R20, [R3+UR6+0x7c00] ;  /* 0x007c00060314783b */ /* 0x000e6e0008004200 */
[-C--:B----4-:R-:W-:Y:S01]  /*6950*/  HMMA.16816.F32 R164, R168, R160.reuse, R164 ;  /* 0x000000a0a8a4723c */ /* 0x090fe200000018a4 */
[----:B------:R-:W-:Y:S01]  /*6960*/  LOP3.LUT R168, R247, 0x3, RZ, 0xc0, !PT ;  /* 0x00000003f7a87812 */ /* 0x000fe200078ec0ff */
[----:B------:R-:W4:Y:S10]  /*6970*/  S2R R28, SR_TID.X ;  /* 0x00000000001c7919 */ /* 0x000f340000002100 */
[----:B0-----:R-:W-:Y:S01]  /*6980*/  HMMA.16816.F32 R16, R172, R160, R16 ;  /* 0x000000a0ac10723c */ /* 0x001fe20000001810 */
[----:B------:R-:W-:Y:S01]  /*6990*/  SHF.L.U32 R0, R168, 0x1, RZ ;  /* 0x00000001a8007819 */ /* 0x000fe200000006ff */
[----:B------:R-:W2:Y:S01]  /*69a0*/  LDL.64 R172, [R1+0x150] ;  /* 0x0001500001ac7983 */ /* 0x000ea20000100a00 */
[----:B------:R-:W-:-:S03]  /*69b0*/  LEA R203, R203, UR6, 0x6 ;  /* 0x00000006cbcb7c11 */ /* 0x000fc6000f8e30ff */
[----:B------:R-:W2:Y:S02]  /*69c0*/  LDL.64 R170, [R1+0x148] ;  /* 0x0001480001aa7983 */ /* 0x000ea40000100a00 */
[----:B-----5:R-:W-:Y:S01]  /*69d0*/  HMMA.16816.F32 R164, R176, R162, R164 ;  /* 0x000000a2b0a4723c */ /* 0x020fe200000018a4 */
[----:B------:R-:W-:Y:S01]  /*69e0*/  LEA.HI R0, R245, R0, RZ, 0x1e ;  /* 0x00000000f5007211 */ /* 0x000fe200078ff0ff */
[----:B------:R-:W-:Y:S03]  /*69f0*/  BAR.SYNC.DEFER_BLOCKING 0x0 ;  /* 0x0000000000007b1d */ /* 0x000fe60000010000 */
[----:B------:R-:W-:-:S07]  /*6a00*/  IADD3 R0, P2, PT, R0, UR4, RZ ;  /* 0x0000000400007c10 */ /* 0x000fce000ff5e0ff */
[----:B-1----:R-:W-:Y:S01]  /*6a10*/  HMMA.16816.F32 R16, R20, R162, R16 ;  /* 0x000000a21410723c */ /* 0x002fe20000001810 */
[----:B------:R-:W-:Y:S01]  /*6a20*/  IMAD.X R14, RZ, RZ, UR5, P2 ;  /* 0x00000005ff0e7e24 */ /* 0x000fe200090e06ff */
[CC--:B------:R-:W-:Y:S02]  /*6a30*/  ISETP.GT.U32.AND P3, PT, R0.reuse, R8.reuse, PT ;  /* 0x000000080000720c */ /* 0x0c0fe40003f64070 */
[C---:B------:R-:W-:Y:S02]  /*6a40*/  ISETP.GE.U32.AND P2, PT, R0.reuse, R8, PT ;  /* 0x000000080000720c */ /* 0x040fe40003f46070 */
[-C--:B------:R-:W-:Y:S01]  /*6a50*/  ISETP.GT.U32.AND P5, PT, R0, R10.reuse, PT ;  /* 0x0000000a0000720c */ /* 0x080fe20003fa4070 */
[----:B------:R-:W-:Y:S01]  /*6a60*/  FMUL R2, R164, UR9 ;  /* 0x00000009a4027c20 */ /* 0x000fe20008400000 */
[----:B------:R-:W-:Y:S01]  /*6a70*/  FMUL R20, R165, UR9 ;  /* 0x00000009a5147c20 */ /* 0x000fe20008400000 */
[----:B------:R-:W-:Y:S02]  /*6a80*/  ISETP.GE.U32.AND P4, PT, R0, R10, PT ;  /* 0x0000000a0000720c */ /* 0x000fe40003f86070 */
[----:B------:R-:W-:-:S02]  /*6a90*/  ISETP.GT.U32.AND.EX P3, PT, R14, RZ, PT, P3 ;  /* 0x000000ff0e00720c */ /* 0x000fc40003f64130 */
[----:B------:R-:W-:Y:S01]  /*6aa0*/  ISETP.GE.U32.AND.EX P2, PT, R14, RZ, PT, P2 ;  /* 0x000000ff0e00720c */ /* 0x000fe20003f46120 */
[----:B------:R-:W-:Y:S01]  /*6ab0*/  FMUL R4, R166, UR9 ;  /* 0x00000009a6047c20 */ /* 0x000fe20008400000 */
[----:B------:R-:W-:Y:S01]  /*6ac0*/  FMUL R3, R167, UR9 ;  /* 0x00000009a7037c20 */ /* 0x000fe20008400000 */
[C---:B------:R-:W-:Y:S02]  /*6ad0*/  ISETP.GT.U32.AND.EX P5, PT, R14.reuse, RZ, PT, P5 ;  /* 0x000000ff0e00720c */ /* 0x040fe40003fa4150 */
[----:B------:R-:W-:Y:S02]  /*6ae0*/  ISETP.GE.U32.AND.EX P4, PT, R14, RZ, PT, P4 ;  /* 0x000000ff0e00720c */ /* 0x000fe40003f86140 */
[----:B------:R-:W-:Y:S02]  /*6af0*/  FSEL R2, R2, -INF , !P3 ;  /* 0xff80000002027808 */ /* 0x000fe40005800000 */
[----:B------:R-:W-:Y:S02]  /*6b00*/  FSEL R20, R20, -INF , !P2 ;  /* 0xff80000014147808 */ /* 0x000fe40005000000 */
[----:B------:R-:W-:-:S02]  /*6b10*/  ISETP.GT.U32.AND P3, PT, R0, R9, PT ;  /* 0x000000090000720c */ /* 0x000fc40003f64070 */
[----:B------:R-:W-:Y:S01]  /*6b20*/  ISETP.GE.U32.AND P2, PT, R0, R9, PT ;  /* 0x000000090000720c */ /* 0x000fe20003f46070 */
[----:B------:R-:W-:Y:S01]  /*6b30*/  FMUL R16, R16, UR9 ;  /* 0x0000000910107c20 */ /* 0x000fe20008400000 */
[----:B------:R-:W-:Y:S01]  /*6b40*/  FSEL R4, R4, -INF , !P5 ;  /* 0xff80000004047808 */ /* 0x000fe20006800000 */
[----:B------:R-:W-:Y:S01]  /*6b50*/  FMUL R17, R17, UR9 ;  /* 0x0000000911117c20 */ /* 0x000fe20008400000 */
[----:B------:R-:W-:Y:S02]  /*6b60*/  FSEL R3, R3, -INF , !P4 ;  /* 0xff80000003037808 */ /* 0x000fe40006000000 */
[CC--:B------:R-:W-:Y:S02]  /*6b70*/  ISETP.GT.U32.AND P5, PT, R0.reuse, R215.reuse, PT ;  /* 0x000000d70000720c */ /* 0x0c0fe40003fa4070 */
[----:B------:R-:W-:Y:S02]  /*6b80*/  ISETP.GE.U32.AND P4, PT, R0, R215, PT ;  /* 0x000000d70000720c */ /* 0x000fe40003f86070 */
[----:B------:R-:W-:-:S02]  /*6b90*/  ISETP.GT.U32.AND.EX P3, PT, R14, RZ, PT, P3 ;  /* 0x000000ff0e00720c */ /* 0x000fc40003f64130 */
[----:B------:R-:W-:Y:S02]  /*6ba0*/  ISETP.GE.U32.AND.EX P2, PT, R14, RZ, PT, P2 ;  /* 0x000000ff0e00720c */ /* 0x000fe40003f46120 */
[----:B------:R-:W-:Y:S01]  /*6bb0*/  FMNMX R0, R4, R3, !PT ;  /* 0x0000000304007209 */ /* 0x000fe20007800000 */
[----:B------:R-:W-:Y:S01]  /*6bc0*/  FMUL R15, R18, UR9 ;  /* 0x00000009120f7c20 */ /* 0x000fe20008400000 */
[C---:B------:R-:W-:Y:S01]  /*6bd0*/  ISETP.GT.U32.AND.EX P5, PT, R14.reuse, RZ, PT, P5 ;  /* 0x000000ff0e00720c */ /* 0x040fe20003fa4150 */
[----:B------:R-:W-:Y:S01]  /*6be0*/  FMUL R19, R19, UR9 ;  /* 0x0000000913137c20 */ /* 0x000fe20008400000 */
[----:B------:R-:W-:Y:S02]  /*6bf0*/  ISETP.GE.U32.AND.EX P4, PT, R14, RZ, PT, P4 ;  /* 0x000000ff0e00720c */ /* 0x000fe40003f86140 */
[----:B------:R-:W-:Y:S02]  /*6c00*/  FSEL R14, R16, -INF , !P3 ;  /* 0xff800000100e7808 */ /* 0x000fe40005800000 */
[----:B------:R-:W-:-:S02]  /*6c10*/  FSEL R17, R17, -INF , !P2 ;  /* 0xff80000011117808 */ /* 0x000fc40005000000 */
[----:B------:R-:W-:Y:S01]  /*6c20*/  FMNMX R21, R2, R20, !PT ;  /* 0x0000001402157209 */ /* 0x000fe20007800000 */
[----:B------:R-:W0:Y:S01]  /*6c30*/  SHFL.BFLY PT, R26, R0, 0x2, 0x1f ;  /* 0x0c401f00001a7f89 */ /* 0x000e2200000e0000 */
[----:B------:R-:W-:Y:S02]  /*6c40*/  FMNMX R18, R14, R17, !PT ;  /* 0x000000110e127209 */ /* 0x000fe40007800000 */
[----:B------:R-:W-:Y:S01]  /*6c50*/  FSEL R15, R15, -INF , !P5 ;  /* 0xff8000000f0f7808 */ /* 0x000fe20006800000 */
[----:B------:R-:W1:Y:S01]  /*6c60*/  SHFL.BFLY PT, R27, R21, 0x2, 0x1f ;  /* 0x0c401f00151b7f89 */ /* 0x000e6200000e0000 */
[----:B------:R-:W-:-:S03]  /*6c70*/  FSEL R16, R19, -INF , !P4 ;  /* 0xff80000013107808 */ /* 0x000fc60006000000 */
[----:B------:R-:W5:Y:S01]  /*6c80*/  SHFL.BFLY PT, R23, R18, 0x2, 0x1f ;  /* 0x0c401f0012177f89 */ /* 0x000f6200000e0000 */
[----:B------:R-:W-:-:S05]  /*6c90*/  FMNMX R19, R15, R16, !PT ;  /* 0x000000100f137209 */ /* 0x000fca0007800000 */
[----:B------:R-:W3:Y:S01]  /*6ca0*/  SHFL.BFLY PT, R22, R19, 0x2, 0x1f ;  /* 0x0c401f0013167f89 */ /* 0x000ee200000e0000 */
[----:B0-----:R-:W-:Y:S02]  /*6cb0*/  FMNMX R0, R0, R26, !PT ;  /* 0x0000001a00007209 */ /* 0x001fe40007800000 */
[----:B-1----:R-:W-:-:S03]  /*6cc0*/  FMNMX R21, R21, R27, !PT ;  /* 0x0000001b15157209 */ /* 0x002fc60007800000 */
[----:B------:R-:W0:Y:S01]  /*6cd0*/  SHFL.BFLY PT, R26, R0, 0x1, 0x1f ;  /* 0x0c201f00001a7f89 */ /* 0x000e2200000e0000 */
[----:B-----5:R-:W-:-:S03]  /*6ce0*/  FMNMX R18, R18, R23, !PT ;  /* 0x0000001712127209 */ /* 0x020fc60007800000 */
[----:B------:R-:W1:Y:S04]  /*6cf0*/  SHFL.BFLY PT, R27, R21, 0x1, 0x1f ;  /* 0x0c201f00151b7f89 */ /* 0x000e6800000e0000 */
[----:B------:R-:W5:Y:S01]  /*6d00*/  SHFL.BFLY PT, R23, R18, 0x1, 0x1f ;  /* 0x0c201f0012177f89 */ /* 0x000f6200000e0000 */
[----:B---3--:R-:W-:-:S05]  /*6d10*/  FMNMX R19, R19, R22, !PT ;  /* 0x0000001613137209 */ /* 0x008fca0007800000 */
[----:B------:R-:W3:Y:S01]  /*6d20*/  SHFL.BFLY PT, R22, R19, 0x1, 0x1f ;  /* 0x0c201f0013167f89 */ /* 0x000ee200000e0000 */
[----:B0-----:R-:W-:Y:S02]  /*6d30*/  FMNMX R0, R0, R26, !PT ;  /* 0x0000001a00007209 */ /* 0x001fe40007800000 */
[----:B------:R-:W-:Y:S02]  /*6d40*/  LOP3.LUT R26, R247, 0x1c, RZ, 0xc0, !PT ;  /* 0x0000001cf71a7812 */ /* 0x000fe400078ec0ff */
[----:B-1----:R-:W-:Y:S02]  /*6d50*/  FMNMX R21, R21, R27, !PT ;  /* 0x0000001b15157209 */ /* 0x002fe40007800000 */
[----:B------:R-:W-:Y:S02]  /*6d60*/  SHF.R.U32.HI R27, RZ, 0x3, R247 ;  /* 0x00000003ff1b7819 */ /* 0x000fe400000116f7 */
[C---:B------:R-:W-:Y:S02]  /*6d70*/  LEA.HI R163, R26.reuse, 0x10, RZ, 0x1e ;  /* 0x000000101aa37811 */ /* 0x040fe400078ff0ff */
[----:B------:R-:W-:-:S02]  /*6d80*/  LEA.HI R201, R26, 0x8, RZ, 0x1e ;  /* 0x000000081ac97811 */ /* 0x000fc400078ff0ff */
[----:B-----5:R-:W-:Y:S02]  /*6d90*/  FMNMX R18, R18, R23, !PT ;  /* 0x0000001712127209 */ /* 0x020fe40007800000 */
[C---:B------:R-:W-:Y:S02]  /*6da0*/  LEA.HI R162, R26.reuse, 0x18, RZ, 0x1e ;  /* 0x000000181aa27811 */ /* 0x040fe400078ff0ff */
[----:B------:R-:W-:Y:S02]  /*6db0*/  LOP3.LUT R23, R27, 0x4, RZ, 0xc0, !PT ;  /* 0x000000041b177812 */ /* 0x000fe400078ec0ff */
[----:B------:R-:W-:Y:S02]  /*6dc0*/  LEA R218, R26, UR6, 0x1 ;  /* 0x000000061ada7c11 */ /* 0x000fe4000f8e08ff */
[----:B------:R-:W-:Y:S02]  /*6dd0*/  LEA R163, R163, UR6, 0x3 ;  /* 0x00000006a3a37c11 */ /* 0x000fe4000f8e18ff */
[----:B------:R-:W-:-:S02]  /*6de0*/  LEA R201, R201, UR6, 0x3 ;  /* 0x00000006c9c97c11 */ /* 0x000fc4000f8e18ff */
[----:B------:R-:W-:Y:S02]  /*6df0*/  LEA R162, R162, UR6, 0x3 ;  /* 0x00000006a2a27c11 */ /* 0x000fe4000f8e18ff */
[----:B---3--:R-:W-:Y:S01]  /*6e00*/  FMNMX R19, R19, R22, !PT ;  /* 0x0000001613137209 */ /* 0x008fe20007800000 */
[----:B------:R-:W-:Y:S01]  /*6e10*/  IMAD.IADD R22, R218, 0x1, R23 ;  /* 0x00000001da167824 */ /* 0x000fe200078e0217 */
[----:B----4-:R-:W-:Y:S01]  /*6e20*/  LOP3.LUT R26, R28, 0x7f, RZ, 0xc0, !PT ;  /* 0x0000007f1c1a7812 */ /* 0x010fe200078ec0ff */
[C---:B------:R-:W-:Y:S01]  /*6e30*/  IMAD.IADD R28, R23.reuse, 0x1, R163 ;  /* 0x00000001171c7824 */ /* 0x040fe200078e02a3 */
[C---:B------:R-:W-:Y:S01]  /*6e40*/  IADD3 R29, PT, PT, R23.reuse, R201, RZ ;  /* 0x000000c9171d7210 */ /* 0x040fe20007ffe0ff */
[----:B------:R-:W-:Y:S01]  /*6e50*/  IMAD.IADD R23, R23, 0x1, R162 ;  /* 0x0000000117177824 */ /* 0x000fe200078e02a2 */
[----:B------:R-:W-:Y:S04]  /*6e60*/  @P0 STS [R22+0x8000], R21 ;  /* 0x0080001516000388 */ /* 0x000fe80000000800 */
[----:B------:R-:W-:Y:S04]  /*6e70*/  @P0 STS [R29+0x8000], R0 ;  /* 0x008000001d000388 */ /* 0x000fe80000000800 */
[----:B------:R-:W-:Y:S04]  /*6e80*/  @P0 STS [R28+0x8000], R18 ;  /* 0x008000121c000388 */ /* 0x000fe80000000800 */
[----:B------:R-:W-:Y:S01]  /*6e90*/  @P0 STS [R23+0x8000], R19 ;  /* 0x0080001317000388 */ /* 0x000fe20000000800 */
[----:B------:R-:W-:Y:S01]  /*6ea0*/  BAR.SYNC.DEFER_BLOCKING 0x0 ;  /* 0x0000000000007b1d */ /* 0x000fe20000010000 */
[----:B------:R-:W-:-:S05]  /*6eb0*/  LEA R26, R26, UR6, 0x2 ;  /* 0x000000061a1a7c11 */ /* 0x000fca000f8e10ff */
[----:B------:R-:W0:Y:S04]  /*6ec0*/  @!P6 LDS R11, [R26+0x8000] ;  /* 0x008000001a0be984 */ /* 0x000e280000000800 */
[----:B0-----:R-:W0:Y:S02]  /*6ed0*/  SHFL.BFLY PT, R0, R11, 0x1, 0x1f ;  /* 0x0c201f000b007f89 */ /* 0x001e2400000e0000 */
[----:B0-----:R-:W-:-:S05]  /*6ee0*/  FMNMX R0, R11, R0, !PT ;  /* 0x000000000b007209 */ /* 0x001fca0007800000 */
[----:B------:R-:W-:Y:S01]  /*6ef0*/  @P1 STS [R26+0x8000], R0 ;  /* 0x008000001a001388 */ /* 0x000fe20000000800 */
[----:B------:R-:W-:Y:S06]  /*6f00*/  BAR.SYNC.DEFER_BLOCKING 0x0 ;  /* 0x0000000000007b1d */ /* 0x000fec0000010000 */
[----:B------:R-:W0:Y:S04]  /*6f10*/  LDS R0, [R218+0x8000] ;  /* 0x00800000da007984 */ /* 0x000e280000000800 */
[----:B------:R-:W1:Y:S04]  /*6f20*/  LDS R19, [R201+0x8000] ;  /* 0x00800000c9137984 */ /* 0x000e680000000800 */
[----:B------:R-:W3:Y:S04]  /*6f30*/  LDS R27, [R163+0x8000] ;  /* 0x00800000a31b7984 */ /* 0x000ee80000000800 */
[----:B------:R-:W4:Y:S01]  /*6f40*/  LDS R18, [R162+0x8000] ;  /* 0x00800000a2127984 */ /* 0x000f220000000800 */
[----:B0-----:R-:W-:-:S05]  /*6f50*/  FMNMX R0, R0, R6, !PT ;  /* 0x0000000600007209 */ /* 0x001fca0007800000 */
[--C-:B------:R-:W-:Y:S01]  /*6f60*/  FADD R21, R2, -R0.reuse ;  /* 0x8000000002157221 */ /* 0x100fe20000000000 */
[----:B-1----:R-:W-:Y:S01]  /*6f70*/  FMNMX R2, R19, R7, !PT ;  /* 0x0000000713027209 */ /* 0x002fe20007800000 */
[----:B------:R-:W-:Y:S02]  /*6f80*/  FADD R19, R20, -R0 ;  /* 0x8000000014137221 */ /* 0x000fe40000000000 */
[----:B------:R-:W-:Y:S02]  /*6f90*/  FMUL R21, R21, 1.4426950216293334961 ;  /* 0x3fb8aa3b15157820 */ /* 0x000fe40000400000 */
[----:B------:R-:W-:Y:S01]  /*6fa0*/  FMUL R19, R19, 1.4426950216293334961 ;  /* 0x3fb8aa3b13137820 */ /* 0x000fe20000400000 */
[--C-:B------:R-:W-:Y:S01]  /*6fb0*/  FADD R4, R4, -R2.reuse ;  /* 0x8000000204047221 */ /* 0x100fe20000000000 */
[----:B------:R-:W-:Y:S08]  /*6fc0*/  MUFU.EX2 R20, R21 ;  /* 0x0000001500147308 */ /* 0x000ff00000000800 */
[----:B------:R0:W1:Y:S02]  /*6fd0*/  MUFU.EX2 R21, R19 ;  /* 0x0000001300157308 */ /* 0x0000640000000800 */
[----:B0-----:R-:W-:Y:S01]  /*6fe0*/  FMUL R19, R4, 1.4426950216293334961 ;  /* 0x3fb8aa3b04137820 */ /* 0x001fe20000400000 */
[----:B------:R-:W-:Y:S01]  /*6ff0*/  FADD R4, R3, -R2 ;  /* 0x8000000203047221 */ /* 0x000fe20000000000 */
[----:B---3--:R-:W-:-:S03]  /*7000*/  FMNMX R3, R27, R25, !PT ;  /* 0x000000191b037209 */ /* 0x008fc60007800000 */
[----:B------:R-:W-:Y:S02]  /*7010*/  FMUL R4, R4, 1.4426950216293334961 ;  /* 0x3fb8aa3b04047820 */ /* 0x000fe40000400000 */
[--C-:B------:R-:W-:Y:S01]  /*7020*/  FADD R27, R14, -R3.reuse ;  /* 0x800000030e1b7221 */ /* 0x100fe20000000000 */
[----:B------:R-:W-:Y:S01]  /*7030*/  FADD R17, R17, -R3 ;  /* 0x8000000311117221 */ /* 0x000fe20000000000 */
[----:B------:R4:W-:Y:S03]  /*7040*/  MUFU.EX2 R14, R4 ;  /* 0x00000004000e7308 */ /* 0x0009e60000000800 */
[----:B------:R-:W-:Y:S01]  /*7050*/  FMUL R17, R17, 1.4426950216293334961 ;  /* 0x3fb8aa3b11117820 */ /* 0x000fe20000400000 */
[----:B----4-:R-:W-:Y:S01]  /*7060*/  FMNMX R4, R18, R24, !PT ;  /* 0x0000001812047209 */ /* 0x010fe20007800000 */
[----:B------:R-:W-:-:S04]  /*7070*/  FMUL R18, R27, 1.4426950216293334961 ;  /* 0x3fb8aa3b1b127820 */ /* 0x000fc80000400000 */
[--C-:B------:R-:W-:Y:S01]  /*7080*/  FADD R27, R15, -R4.reuse ;  /* 0x800000040f1b7221 */ /* 0x100fe20000000000 */
[----:B------:R-:W-:Y:S01]  /*7090*/  FADD R16, R16, -R4 ;  /* 0x8000000410107221 */ /* 0x000fe20000000000 */
[----:B------:R0:W-:Y:S03]  /*70a0*/  MUFU.EX2 R15, R17 ;  /* 0x00000011000f7308 */ /* 0x0001e60000000800 */
[----:B------:R-:W-:Y:S01]  /*70b0*/  FMUL R16, R16, 1.4426950216293334961 ;  /* 0x3fb8aa3b10107820 */ /* 0x000fe20000400000 */
[----:B0-----:R-:W-:-:S04]  /*70c0*/  FMUL R17, R27, 1.4426950216293334961 ;  /* 0x3fb8aa3b1b117820 */ /* 0x001fc80000400000 */
[----:B------:R-:W0:Y:S08]  /*70d0*/  MUFU.EX2 R19, R19 ;  /* 0x0000001300137308 */ /* 0x000e300000000800 */
[----:B------:R-:W3:Y:S08]  /*70e0*/  MUFU.EX2 R18, R18 ;  /* 0x0000001200127308 */ /* 0x000ef00000000800 */
[----:B------:R-:W-:Y:S08]  /*70f0*/  MUFU.EX2 R17, R17 ;  /* 0x0000001100117308 */ /* 0x000ff00000000800 */
[----:B------:R-:W4:Y:S01]  /*7100*/  MUFU.EX2 R16, R16 ;  /* 0x0000001000107308 */ /* 0x000f220000000800 */
[----:B-1----:R-:W-:Y:S01]  /*7110*/  FADD R161, R20, R21 ;  /* 0x0000001514a17221 */ /* 0x002fe20000000000 */
[----:B0-----:R-:W-:Y:S01]  /*7120*/  FADD R164, R19, R14 ;  /* 0x0000000e13a47221 */ /* 0x001fe20000000000 */
[----:B---3--:R-:W-:-:S03]  /*7130*/  FADD R31, R18, R15 ;  /* 0x0000000f121f7221 */ /* 0x008fc60000000000 */
[----:B------:R-:W0:Y:S04]  /*7140*/  SHFL.BFLY PT, R165, R161, 0x2, 0x1f ;  /* 0x0c401f00a1a57f89 */ /* 0x000e2800000e0000 */
[----:B------:R-:W1:Y:S01]  /*7150*/  SHFL.BFLY PT, R166, R164, 0x2, 0x1f ;  /* 0x0c401f00a4a67f89 */ /* 0x000e6200000e0000 */
[----:B----4-:R-:W-:-:S03]  /*7160*/  FADD R30, R17, R16 ;  /* 0x00000010111e7221 */ /* 0x010fc60000000000 */
[----:B------:R-:W3:Y:S04]  /*7170*/  SHFL.BFLY PT, R160, R31, 0x2, 0x1f ;  /* 0x0c401f001fa07f89 */ /* 0x000ee800000e0000 */
[----:B------:R-:W4:Y:S01]  /*7180*/  SHFL.BFLY PT, R27, R30, 0x2, 0x1f ;  /* 0x0c401f001e1b7f89 */ /* 0x000f2200000e0000 */
[----:B0-----:R-:W-:Y:S01]  /*7190*/  FADD R165, R161, R165 ;  /* 0x000000a5a1a57221 */ /* 0x001fe20000000000 */
[----:B-1----:R-:W-:Y:S01]  /*71a0*/  FADD R166, R164, R166 ;  /* 0x000000a6a4a67221 */ /* 0x002fe20000000000 */
[----:B---3--:R-:W-:Y:S01]  /*71b0*/  FADD R160, R31, R160 ;  /* 0x000000a01fa07221 */ /* 0x008fe20000000000 */
[----:B----4-:R-:W-:-:S03]  /*71c0*/  FADD R27, R30, R27 ;  /* 0x0000001b1e1b7221 */ /* 0x010fc60000000000 */
[----:B------:R-:W0:Y:S04]  /*71d0*/  SHFL.BFLY PT, R31, R166, 0x1, 0x1f ;  /* 0x0c201f00a61f7f89 */ /* 0x000e2800000e0000 */
[----:B------:R-:W1:Y:S04]  /*71e0*/  SHFL.BFLY PT, R30, R165, 0x1, 0x1f ;  /* 0x0c201f00a51e7f89 */ /* 0x000e6800000e0000 */
[----:B------:R-:W3:Y:S04]  /*71f0*/  SHFL.BFLY PT, R161, R160, 0x1, 0x1f ;  /* 0x0c201f00a0a17f89 */ /* 0x000ee800000e0000 */
[----:B------:R-:W4:Y:S01]  /*7200*/  SHFL.BFLY PT, R164, R27, 0x1, 0x1f ;  /* 0x0c201f001ba47f89 */ /* 0x000f2200000e0000 */
[----:B0-----:R-:W-:Y:S01]  /*7210*/  FADD R31, R166, R31 ;  /* 0x0000001fa61f7221 */ /* 0x001fe20000000000 */
[----:B------:R-:W-:-:S02]  /*7220*/  IMAD R203, R168, 0x20, R203 ;  /* 0x00000020a8cb7824 */ /* 0x000fc400078e02cb */
[----:B------:R-:W5:Y:S01]  /*7230*/  LDL.64 R166, [R1+0x128] ;  /* 0x0001280001a67983 */ /* 0x000f620000100a00 */
[----:B-1----:R-:W-:Y:S01]  /*7240*/  FADD R30, R165, R30 ;  /* 0x0000001ea51e7221 */ /* 0x002fe20000000000 */
[----:B------:R-:W-:Y:S01]  /*7250*/  BAR.SYNC.DEFER_BLOCKING 0x0 ;  /* 0x0000000000007b1d */ /* 0x000fe20000010000 */
[----:B---3--:R-:W-:Y:S01]  /*7260*/  FADD R161, R160, R161 ;  /* 0x000000a1a0a17221 */ /* 0x008fe20000000000 */
[----:B----4-:R-:W-:-:S04]  /*7270*/  FADD R164, R27, R164 ;  /* 0x000000a41ba47221 */ /* 0x010fc80000000000 */
[----:B------:R-:W3:Y:S04]  /*7280*/  LDL.64 R168, [R1+0x130] ;  /* 0x0001300001a87983 */ /* 0x000ee80000100a00 */
[----:B------:R-:W-:Y:S04]  /*7290*/  @P0 STS [R22+0x8000], R30 ;  /* 0x0080001e16000388 */ /* 0x000fe80000000800 */
[----:B------:R-:W-:Y:S04]  /*72a0*/  @P0 STS [R29+0x8000], R31 ;  /* 0x0080001f1d000388 */ /* 0x000fe80000000800 */
[----:B------:R-:W-:Y:S04]  /*72b0*/  @P0 STS [R28+0x8000], R161 ;  /* 0x008000a11c000388 */ /* 0x000fe80000000800 */
[----:B------:R0:W-:Y:S01]  /*72c0*/  @P0 STS [R23+0x8000], R164 ;  /* 0x008000a417000388 */ /* 0x0001e20000000800 */
[----:B------:R-:W-:Y:S01]  /*72d0*/  BAR.SYNC.DEFER_BLOCKING 0x0 ;  /* 0x0000000000007b1d */ /* 0x000fe20000010000 */
[----:B0-----:R-:W-:-:S05]  /*72e0*/  IMAD.WIDE R22, R13, 0x2, R196 ;  /* 0x000000020d167825 */ /* 0x001fca00078e02c4 */
[----:B------:R-:W4:Y:S01]  /*72f0*/  LDL.64 R196, [R1+0x158] ;  /* 0x0001580001c47983 */ /* 0x000f220000100a00 */
[----:B--2---:R-:W-:-:S03]  /*7300*/  IMAD.WIDE R30, R13, 0x2, R206 ;  /* 0x000000020d1e7825 */ /* 0x004fc600078e02ce */
[----:B------:R-:W2:Y:S04]  /*7310*/  LDL.64 R164, [R1+0x120] ;  /* 0x0001200001a47983 */ /* 0x000ea80000100a00 */
[----:B------:R-:W0:Y:S04]  /*7320*/  @!P6 LDS R5, [R26+0x8000] ;  /* 0x008000001a05e984 */ /* 0x000e280000000800 */
[----:B0-----:R-:W0:Y:S02]  /*7330*/  SHFL.BFLY PT, R27, R5, 0x1, 0x1f ;  /* 0x0c201f00051b7f89 */ /* 0x001e2400000e0000 */
[----:B0-----:R-:W-:-:S05]  /*7340*/  FADD R27, R5, R27 ;  /* 0x0000001b051b7221 */ /* 0x001fca0000000000 */
[----:B------:R0:W-:Y:S01]  /*7350*/  @P1 STS [R26+0x8000], R27 ;  /* 0x0080001b1a001388 */ /* 0x0001e20000000800 */
[----:B------:R-:W-:Y:S01]  /*7360*/  BAR.SYNC.DEFER_BLOCKING 0x0 ;  /* 0x0000000000007b1d */ /* 0x000fe20000010000 */
[----:B------:R-:W-:-:S04]  /*7370*/  IMAD.WIDE R28, R13, 0x2, R204 ;  /* 0x000000020d1c7825 */ /* 0x000fc800078e02cc */
[C---:B------:R-:W-:Y:S02]  /*7380*/  IMAD.WIDE R160, R13.reuse, 0x2, R194 ;  /* 0x000000020da07825 */ /* 0x040fe400078e02c2 */
[----:B------:R-:W2:Y:S04]  /*7390*/  LDL.64 R194, [R1+0x140] ;  /* 0x0001400001c27983 */ /* 0x000ea80000100a00 */
[----:B------:R1:W5:Y:S04]  /*73a0*/  LDG.E.U16 R209, desc[UR10][R30.64] ;  /* 0x0000000a1ed17981 */ /* 0x000368000c1e1500 */
[----:B------:R1:W5:Y:S01]  /*73b0*/  LDG.E.U16 R207, desc[UR10][R28.64] ;  /* 0x0000000a1ccf7981 */ /* 0x000362000c1e1500 */
[----:B0-----:R-:W-:-:S03]  /*73c0*/  IMAD.WIDE R26, R13, 0x2, R242 ;  /* 0x000000020d1a7825 */ /* 0x001fc600078e02f2 */
[----:B------:R-:W5:Y:S01]  /*73d0*/  LDG.E.U16 R213, desc[UR10][R22.64] ;  /* 0x0000000a16d57981 */ /* 0x000f62000c1e1500 */
[----:B-1----:R-:W-:-:S03]  /*73e0*/  IMAD.WIDE R30, R13, 0x2, R232 ;  /* 0x000000020d1e7825 */ /* 0x002fc600078e02e8 */
[----:B------:R0:W5:Y:S01]  /*73f0*/  LDG.E.U16 R205, desc[UR10][R26.64] ;  /* 0x0000000a1acd7981 */ /* 0x000162000c1e1500 */
[----:B------:R-:W-:-:S03]  /*7400*/  IMAD.WIDE R28, R13, 0x2, R228 ;  /* 0x000000020d1c7825 */ /* 0x000fc600078e02e4 */
[----:B------:R1:W5:Y:S04]  /*7410*/  LDG.E.U16 R178, desc[UR10][R30.64] ;  /* 0x0000000a1eb27981 */ /* 0x000368000c1e1500 */
[----:B------:R4:W5:Y:S01]  /*7420*/  LDG.E.U16 R177, desc[UR10][R28.64] ;  /* 0x0000000a1cb17981 */ /* 0x000962000c1e1500 */
[----:B0-----:R-:W-:-:S03]  /*7430*/  IMAD.WIDE R26, R13, 0x2, R224 ;  /* 0x000000020d1a7825 */ /* 0x001fc600078e02e0 */
[----:B------:R0:W5:Y:S01]  /*7440*/  LDG.E.U16 R211, desc[UR10][R160.64] ;  /* 0x0000000aa0d37981 */ /* 0x000162000c1e1500 */
[----:B-1----:R-:W-:-:S03]  /*7450*/  IMAD.WIDE R30, R13, 0x2, R198 ;  /* 0x000000020d1e7825 */ /* 0x002fc600078e02c6 */
[----:B------:R-:W5:Y:S01]  /*7460*/  LDL.64 R198, [R1+0x118] ;  /* 0x0001180001c67983 */ /* 0x000f620000100a00 */
[----:B------:R-:W-:-:S03]  /*7470*/  IMAD.WIDE R22, R13, 0x2, R240 ;  /* 0x000000020d167825 */ /* 0x000fc600078e02f0 */
[----:B------:R1:W5:Y:S04]  /*7480*/  LDG.E.U16 R176, desc[UR10][R26.64] ;  /* 0x0000000a1ab07981 */ /* 0x000368000c1e1500 */
[----:B------:R-:W5:Y:S01]  /*7490*/  LDL.64 R228, [R1+0xe8] ;  /* 0x0000e80001e47983 */ /* 0x000f620000100a00 */
[----:B------:R-:W-:-:S03]  /*74a0*/  FADD R25, -R3, R25 ;  /* 0x0000001903197221 */ /* 0x000fc60000000100 */
[----:B------:R-:W5:Y:S04]  /*74b0*/  LDL.64 R232, [R1+0x58] ;  /* 0x0000580001e87983 */ /* 0x000f680000100a00 */
[----:B------:R-:W5:Y:S01]  /*74c0*/  LDL.64 R242, [R1+0x80] ;  /* 0x0000800001f27983 */ /* 0x000f620000100a00 */
[----:B----4-:R-:W-:-:S03]  /*74d0*/  IMAD.WIDE R28, R13, 0x2, R196 ;  /* 0x000000020d1c7825 */ /* 0x010fc600078e02c4 */
[----:B------:R4:W5:Y:S04]  /*74e0*/  LDG.E.U16 R200, desc[UR10][R22.64] ;  /* 0x0000000a16c87981 */ /* 0x000968000c1e1500 */
[----:B------:R-:W5:Y:S01]  /*74f0*/  LDL.64 R196, [R1+0x110] ;  /* 0x0001100001c47983 */ /* 0x000f620000100a00 */
[----:B0-----:R-:W-:-:S03]  /*7500*/  IMAD.WIDE R160, R13, 0x2, R236 ;  /* 0x000000020da07825 */ /* 0x001fc600078e02ec */
[----:B------:R-:W5:Y:S01]  /*7510*/  LDL.64 R224, [R1+0xd0] ;  /* 0x0000d00001e07983 */ /* 0x000f620000100a00 */
[----:B-1----:R-:W-:-:S03]  /*7520*/  IMAD.WIDE R26, R13, 0x2, R172 ;  /* 0x000000020d1a7825 */ /* 0x002fc600078e02ac */
[----:B------:R0:W5:Y:S01]  /*7530*/  LDG.E.U16 R173, desc[UR10][R30.64] ;  /* 0x0000000a1ead7981 */ /* 0x000162000c1e1500 */
[----:B----4-:R-:W-:-:S03]  /*7540*/  IMAD.WIDE R22, R13, 0x2, R220 ;  /* 0x000000020d167825 */ /* 0x010fc600078e02dc */
[----:B------:R1:W4:Y:S04]  /*7550*/  LDG.E.U16 R179, desc[UR10][R160.64] ;  /* 0x0000000aa0b37981 */ /* 0x000328000c1e1500 */
[----:B------:R-:W4:Y:S01]  /*7560*/  LDL.64 R220, [R1+0xd8] ;  /* 0x0000d80001dc7983 */ /* 0x000f220000100a00 */
[----:B0-----:R-:W-:-:S03]  /*7570*/  IMAD.WIDE R30, R13, 0x2, R180 ;  /* 0x000000020d1e7825 */ /* 0x001fc600078e02b4 */
[----:B------:R-:W4:Y:S01]  /*7580*/  LDL.64 R180, [R1+0x100] ;  /* 0x0001000001b47983 */ /* 0x000f220000100a00 */
[----:B-1----:R-:W-:-:S03]  /*7590*/  IMAD.WIDE R160, R13, 0x2, R216 ;  /* 0x000000020da07825 */ /* 0x002fc600078e02d8 */
[----:B------:R-:W4:Y:S04]  /*75a0*/  LDL.64 R216, [R1+0x108] ;  /* 0x0001080001d87983 */ /* 0x000f280000100a00 */
[----:B------:R-:W4:Y:S04]  /*75b0*/  LDG.E.U16 R174, desc[UR10][R160.64] ;  /* 0x0000000aa0ae7981 */ /* 0x000f28000c1e1500 */
[----:B------:R3:W4:Y:S04]  /*75c0*/  LDG.E.U16 R172, desc[UR10][R28.64] ;  /* 0x0000000a1cac7981 */ /* 0x000728000c1e1500 */
[----:B------:R-:W4:Y:S01]  /*75d0*/  LDG.E.U16 R175, desc[UR10][R22.64] ;  /* 0x0000000a16af7981 */ /* 0x000f22000c1e1500 */
[----:B------:R-:W-:-:S03]  /*75e0*/  FMUL R25, R25, 1.4426950216293334961 ;  /* 0x3fb8aa3b19197820 */ /* 0x000fc60000400000 */
[----:B------:R-:W4:Y:S01]  /*75f0*/  LDL.64 R240, [R1+0x78] ;  /* 0x0000780001f07983 */ /* 0x000f220000100a00 */
[----:B---3--:R-:W-:-:S03]  /*7600*/  IMAD.WIDE R28, R13, 0x2, R168 ;  /* 0x000000020d1c7825 */ /* 0x008fc600078e02a8 */
[----:B------:R-:W3:Y:S04]  /*7610*/  LDG.E.U16 R168, desc[UR10][R30.64] ;  /* 0x0000000a1ea87981 */ /* 0x000ee8000c1e1500 */
[----:B------:R-:W3:Y:S01]  /*7620*/  LDL.64 R236, [R1+0x50] ;  /* 0x0000500001ec7983 */ /* 0x000ee20000100a00 */
[----:B--2---:R-:W-:-:S03]  /*7630*/  IMAD.WIDE R160, R13, 0x2, R194 ;  /* 0x000000020da07825 */ /* 0x004fc600078e02c2 */
[----:B------:R-:W2:Y:S04]  /*7640*/  LDL.64 R194, [R1+0xf8] ;  /* 0x0000f80001c27983 */ /* 0x000ea80000100a00 */
[----:B------:R5:W2:Y:S02]  /*7650*/  LDG.E.U16 R169, desc[UR10][R160.64] ;  /* 0x0000000aa0a97981 */ /* 0x000aa4000c1e1500 */
[C---:B-----5:R-:W-:Y:S02]  /*7660*/  IMAD.WIDE R160, R13.reuse, 0x2, R198 ;  /* 0x000000020da07825 */ /* 0x060fe400078e02c6 */
[----:B------:R-:W5:Y:S02]  /*7670*/  LDL.64 R198, [R1+0xf0] ;  /* 0x0000f00001c67983 */ /* 0x000f640000100a00 */
[----:B------:R-:W-:-:S02]  /*7680*/  IMAD.WIDE R30, R13, 0x2, R196 ;  /* 0x000000020d1e7825 */ /* 0x000fc400078e02c4 */
[----:B------:R-:W2:Y:S02]  /*7690*/  LDL.64 R196, [R1+0xe0] ;  /* 0x0000e00001c47983 */ /* 0x000ea40000100a00 */
[C---:B------:R-:W-:Y:S02]  /*76a0*/  IMAD.WIDE R22, R13.reuse, 0x2, R170 ;  /* 0x000000020d167825 */ /* 0x040fe400078e02aa */
[----:B------:R0:W3:Y:S04]  /*76b0*/  LDG.E.U16 R171, desc[UR10][R26.64] ;  /* 0x0000000a1aab7981 */ /* 0x0000e8000c1e1500 */
[----:B------:R1:W3:Y:S01]  /*76c0*/  LDG.E.U16 R170, desc[UR10][R22.64] ;  /* 0x0000000a16aa7981 */ /* 0x0002e2000c1e1500 */
[----:B0-----:R-:W-:-:S03]  /*76d0*/  IMAD.WIDE R26, R13, 0x2, R166 ;  /* 0x000000020d1a7825 */ /* 0x001fc600078e02a6 */
[----:B------:R4:W3:Y:S01]  /*76e0*/  LDG.E.U16 R167, desc[UR10][R28.64] ;  /* 0x0000000a1ca77981 */ /* 0x0008e2000c1e1500 */
[----:B-1----:R-:W-:-:S03]  /*76f0*/  IMAD.WIDE R22, R13, 0x2, R164 ;  /* 0x000000020d167825 */ /* 0x002fc600078e02a4 */
[----:B------:R0:W3:Y:S04]  /*7700*/  LDG.E.U16 R166, desc[UR10][R26.64] ;  /* 0x0000000a1aa67981 */ /* 0x0000e8000c1e1500 */
[----:B------:R1:W3:Y:S01]  /*7710*/  LDG.E.U16 R165, desc[UR10][R22.64] ;  /* 0x0000000a16a57981 */ /* 0x0002e2000c1e1500 */
[----:B----4-:R-:W-:-:S03]  /*7720*/  IMAD.WIDE R28, R13, 0x2, R216 ;  /* 0x000000020d1c7825 */ /* 0x010fc600078e02d8 */
[----:B------:R-:W4:Y:S01]  /*7730*/  LDL.64 R216, [R1+0xc8] ;  /* 0x0000c80001d87983 */ /* 0x000f220000100a00 */
[----:B0-----:R-:W-:-:S04]  /*7740*/  IMAD.WIDE R26, R13, 0x2, R180 ;  /* 0x000000020d1a7825 */ /* 0x001fc800078e02b4 */
[----:B------:R-:W-:Y:S01]  /*7750*/  FADD R181, -R4, R24 ;  /* 0x0000001804b57221 */ /* 0x000fe20000000100 */
[----:B------:R0:W-:Y:S01]  /*7760*/  MUFU.EX2 R180, R25 ;  /* 0x0000001900b47308 */ /* 0x0001e20000000800 */
[----:B------:R-:W3:Y:S04]  /*7770*/  LDG.E.U16 R164, desc[UR10][R160.64] ;  /* 0x0000000aa0a47981 */ /* 0x000ee8000c1e1500 */
[----:B-1----:R1:W-:Y:S01]  /*7780*/  LDS R23, [R162+0x8000] ;  /* 0x00800000a2177984 */ /* 0x0023e20000000800 */
[----:B0-----:R-:W-:-:S03]  /*7790*/  IMAD.WIDE R24, R13, 0x2, R220 ;  /* 0x000000020d187825 */ /* 0x001fc600078e02dc */
[----:B------:R0:W2:Y:S04]  /*77a0*/  LDS R22, [R163+0x8000] ;  /* 0x00800000a3167984 */ /* 0x0000a80000000800 */
[----:B------:R-:W3:Y:S04]  /*77b0*/  LDL.64 R220, [R1+0xb0] ;  /* 0x0000b00001dc7983 */ /* 0x000ee80000100a00 */
[----:B-1----:R1:W3:Y:S04]  /*77c0*/  LDG.E.U16 R162, desc[UR10][R28.64] ;  /* 0x0000000a1ca27981 */ /* 0x0022e8000c1e1500 */
[----:B0-----:R5:W3:Y:S04]  /*77d0*/  LDG.E.U16 R163, desc[UR10][R30.64] ;  /* 0x0000000a1ea37981 */ /* 0x001ae8000c1e1500 */
[----:B------:R2:W3:Y:S01]  /*77e0*/  LDG.E.U16 R161, desc[UR10][R26.64] ;  /* 0x0000000a1aa17981 */ /* 0x0004e2000c1e1500 */
[----:B-1----:R-:W-:-:S03]  /*77f0*/  IMAD.WIDE R28, R13, 0x2, R228 ;  /* 0x000000020d1c7825 */ /* 0x002fc600078e02e4 */
[----:B------:R-:W3:Y:S01]  /*7800*/  LDL.64 R228, [R1+0xa8] ;  /* 0x0000a80001e47983 */ /* 0x000ee20000100a00 */
[----:B-----5:R-:W-:-:S04]  /*7810*/  IMAD.WIDE R30, R13, 0x2, R198 ;  /* 0x000000020d1e7825 */ /* 0x020fc800078e02c6 */
[----:B------:R-:W-:Y:S01]  /*7820*/  FMUL R181, R181, 1.4426950216293334961 ;  /* 0x3fb8aa3bb5b57820 */ /* 0x000fe20000400000 */
[----:B------:R-:W5:Y:S04]  /*7830*/  LDL.64 R198, [R1+0xc0] ;  /* 0x0000c00001c67983 */ /* 0x000f680000100a00 */
[----:B------:R-:W5:Y:S04]  /*7840*/  LDG.E.U16 R31, desc[UR10][R30.64] ;  /* 0x0000000a1e1f7981 */ /* 0x000f68000c1e1500 */
[----:B------:R-:W5:Y:S01]  /*7850*/  LDG.E.U16 R30, desc[UR10][R28.64] ;  /* 0x0000000a1c1e7981 */ /* 0x000f62000c1e1500 */
[C---:B--2---:R-:W-:Y:S01]  /*7860*/  IMAD.WIDE R26, R13.reuse, 0x2, R196 ;  /* 0x000000020d1a7825 */ /* 0x044fe200078e02c4 */
[----:B------:R-:W0:Y:S02]  /*7870*/  MUFU.EX2 R181, R181 ;  /* 0x000000b500b57308 */ /* 0x000e240000000800 */
[----:B------:R-:W2:Y:S04]  /*7880*/  LDL.64 R196, [R1+0xb8] ;  /* 0x0000b80001c47983 */ /* 0x000ea80000100a00 */
[----:B------:R1:W2:Y:S01]  /*7890*/  LDG.E.U16 R29, desc[UR10][R26.64] ;  /* 0x0000000a1a1d7981 */ /* 0x0002a2000c1e1500 */
[----:B------:R-:W-:-:S03]  /*78a0*/  IMAD.WIDE R194, R13, 0x2, R194 ;  /* 0x000000020dc27825 */ /* 0x000fc600078e02c2 */
[----:B------:R-:W2:Y:S04]  /*78b0*/  LDG.E.U16 R28, desc[UR10][R24.64] ;  /* 0x0000000a181c7981 */ /* 0x000ea8000c1e1500 */
[----:B------:R4:W2:Y:S01]  /*78c0*/  LDG.E.U16 R160, desc[UR10][R194.64] ;  /* 0x0000000ac2a07981 */ /* 0x0008a2000c1e1500 */
[----:B-1----:R-:W-:-:S03]  /*78d0*/  IMAD.WIDE R26, R13, 0x2, R224 ;  /* 0x000000020d1a7825 */ /* 0x002fc600078e02e0 */
[----:B------:R-:W2:Y:S01]  /*78e0*/  LDL.64 R224, [R1+0xa0] ;  /* 0x0000a00001e07983 */ /* 0x000ea20000100a00 */
[----:B0-----:R-:W-:-:S03]  /*78f0*/  FFMA2 R190, R190.F32x2.HI_LO, R180.F32x2.HI_LO, R22.F32x2.HI_LO ;  /* 0x000000b4bebe7249 */ /* 0x001fc60000000016 */
[----:B------:R-:W5:Y:S01]  /*7900*/  LDG.E.U16 R27, desc[UR10][R26.64] ;  /* 0x0000000a1a1b7981 */ /* 0x000f62000c1e1500 */
[----:B----4-:R-:W-:-:S03]  /*7910*/  IMAD.WIDE R194, R13, 0x2, R216 ;  /* 0x000000020dc27825 */ /* 0x010fc600078e02d8 */
[----:B------:R-:W4:Y:S04]  /*7920*/  LDL.64 R216, [R1+0x98] ;  /* 0x0000980001d87983 */ /* 0x000f280000100a00 */
[----:B------:R0:W4:Y:S01]  /*7930*/  LDG.E.U16 R26, desc[UR10][R194.64] ;  /* 0x0000000ac21a7981 */ /* 0x000122000c1e1500 */
[----:B---3--:R-:W-:-:S03]  /*7940*/  IMAD.WIDE R22, R13, 0x2, R220 ;  /* 0x000000020d167825 */ /* 0x008fc600078e02dc */
[----:B------:R-:W3:Y:S04]  /*7950*/  LDL.64 R220, [R1+0x88] ;  /* 0x0000880001dc7983 */ /* 0x000ee80000100a00 */
[----:B------:R-:W4:Y:S01]  /*7960*/  LDG.E.U16 R23, desc[UR10][R22.64] ;  /* 0x0000000a16177981 */ /* 0x000f22000c1e1500 */
[----:B0-----:R-:W-:-:S03]  /*7970*/  IMAD.WIDE R194, R13, 0x2, R228 ;  /* 0x000000020dc27825 */ /* 0x001fc600078e02e4 */
[----:B------:R-:W4:Y:S04]  /*7980*/  LDL.64 R228, [R1+0x70] ;  /* 0x0000700001e47983 */ /* 0x000f280000100a00 */
[----:B------:R2:W4:Y:S02]  /*7990*/  LDG.E.U16 R22, desc[UR10][R194.64] ;  /* 0x0000000ac2167981 */ /* 0x000524000c1e1500 */
[C---:B--2---:R-:W-:Y:S02]  /*79a0*/  IMAD.WIDE R194, R13.reuse, 0x2, R224 ;  /* 0x000000020dc27825 */ /* 0x044fe400078e02e0 */
[----:B------:R-:W2:Y:S02]  /*79b0*/  LDL.64 R224, [R1+0x68] ;  /* 0x0000680001e07983 */ /* 0x000ea40000100a00 */
[----:B-----5:R-:W-:-:S02]  /*79c0*/  IMAD.WIDE R24, R13, 0x2, R198 ;  /* 0x000000020d187825 */ /* 0x020fc400078e02c6 */
[----:B------:R-:W5:Y:S04]  /*79d0*/  LDL.64 R198, [R1+0x90] ;  /* 0x0000900001c67983 */ /* 0x000f680000100a00 */
[----:B------:R3:W5:Y:S01]  /*79e0*/  LDG.E.U16 R202, desc[UR10][R194.64] ;  /* 0x0000000ac2ca7981 */ /* 0x000762000c1e1500 */
[----:B------:R-:W-:-:S03]  /*79f0*/  IMAD.WIDE R196, R13, 0x2, R196 ;  /* 0x000000020dc47825 */ /* 0x000fc600078e02c4 */
[----:B------:R-:W5:Y:S04]  /*7a00*/  LDG.E.U16 R25, desc[UR10][R24.64] ;  /* 0x0000000a18197981 */ /* 0x000f68000c1e1500 */
[----:B------:R4:W5:Y:S01]  /*7a10*/  LDG.E.U16 R24, desc[UR10][R196.64] ;  /* 0x0000000ac4187981 */ /* 0x000962000c1e1500 */
[----:B---3--:R-:W-:-:S03]  /*7a20*/  IMAD.WIDE R194, R13, 0x2, R220 ;  /* 0x000000020dc27825 */ /* 0x008fc600078e02dc */
[----:B------:R-:W3:Y:S04]  /*7a30*/  LDL.64 R220, [R1+0x48] ;  /* 0x0000480001dc7983 */ /* 0x000ee80000100a00 */
[----:B------:R0:W3:Y:S01]  /*7a40*/  LDG.E.U16 R208, desc[UR10][R194.64] ;  /* 0x0000000ac2d07981 */ /* 0x0000e2000c1e1500 */
[----:B----4-:R-:W-:-:S03]  /*7a50*/  IMAD.WIDE R196, R13, 0x2, R216 ;  /* 0x000000020dc47825 */ /* 0x010fc600078e02d8 */
[----:B------:R-:W4:Y:S04]  /*7a60*/  LDL.64 R216, [R1+0x60] ;  /* 0x0000600001d87983 */ /* 0x000f280000100a00 */
[----:B------:R1:W3:Y:S01]  /*7a70*/  LDG.E.U16 R204, desc[UR10][R196.64] ;  /* 0x0000000ac4cc7981 */ /* 0x0002e2000c1e1500 */
[----:B0-----:R-:W-:-:S03]  /*7a80*/  IMAD.WIDE R194, R13, 0x2, R228 ;  /* 0x000000020dc27825 */ /* 0x001fc600078e02e4 */
[----:B------:R-:W3:Y:S04]  /*7a90*/  LDL.64 R228, [R1+0x38] ;  /* 0x0000380001e47983 */ /* 0x000ee80000100a00 */
[----:B------:R0:W3:Y:S01]  /*7aa0*/  LDG.E.U16 R214, desc[UR10][R194.64] ;  /* 0x0000000ac2d67981 */ /* 0x0000e2000c1e1500 */
[----:B-1----:R-:W-:-:S03]  /*7ab0*/  IMAD.WIDE R196, R13, 0x2, R242 ;  /* 0x000000020dc47825 */ /* 0x002fc600078e02f2 */
[----:B------:R-:W3:Y:S04]  /*7ac0*/  LDL.64 R242, [R1+0x10] ;  /* 0x0000100001f27983 */ /* 0x000ee80000100a00 */
[----:B------:R2:W3:Y:S01]  /*7ad0*/  LDG.E.U16 R210, desc[UR10][R196.64] ;  /* 0x0000000ac4d27981 */ /* 0x0004e2000c1e1500 */
[----:B0-----:R-:W-:-:S03]  /*7ae0*/  IMAD.WIDE R194, R13, 0x2, R232 ;  /* 0x000000020dc27825 */ /* 0x001fc600078e02e8 */
[----:B------:R-:W3:Y:S04]  /*7af0*/  LDL.64 R232, [R1+0x18] ;  /* 0x0000180001e87983 */ /* 0x000ee80000100a00 */
[----:B------:R-:W3:Y:S04]  /*7b00*/  LDG.E.U16 R219, desc[UR10][R194.64] ;  /* 0x0000000ac2db7981 */ /* 0x000ee8000c1e1500 */
[----:B------:R-:W3:Y:S01]  /*7b10*/  LDL.64 R194, [R1+0x40] ;  /* 0x0000400001c27983 */ /* 0x000ee20000100a00 */
[----:B--2---:R-:W-:-:S03]  /*7b20*/  IMAD.WIDE R196, R13, 0x2, R224 ;  /* 0x000000020dc47825 */ /* 0x004fc600078e02e0 */
[----:B------:R-:W2:Y:S01]  /*7b30*/  LDL.64 R224, [R1+0x30] ;  /* 0x0000300001e07983 */ /* 0x000ea20000100a00 */
[----:B-----5:R-:W-:-:S05]  /*7b40*/  IMAD.WIDE R198, R13, 0x2, R198 ;  /* 0x000000020dc67825 */ /* 0x020fca00078e02c6 */
[----:B------:R0:W5:Y:S02]  /*7b50*/  LDG.E.U16 R206, desc[UR10][R198.64] ;  /* 0x0000000ac6ce7981 */ /* 0x000164000c1e1500 */
[C---:B0-----:R-:W-:Y:S02]  /*7b60*/  IMAD.WIDE R198, R13.reuse, 0x2, R240 ;  /* 0x000000020dc67825 */ /* 0x041fe400078e02f0 */
[----:B------:R-:W5:Y:S04]  /*7b70*/  LDL.64 R240, [R1+0x8] ;  /* 0x0000080001f07983 */ /* 0x000f680000100a00 */
[----:B------:R4:W5:Y:S02]  /*7b80*/  LDG.E.U16 R212, desc[UR10][R198.64] ;  /* 0x0000000ac6d47981 */ /* 0x000964000c1e1500 */
[----:B----4-:R-:W-:-:S02]  /*7b90*/  IMAD.WIDE R198, R13, 0x2, R216 ;  /* 0x000000020dc67825 */ /* 0x010fc400078e02d8 */
[----:B------:R0:W4:Y:S04]  /*7ba0*/  LDG.E.U16 R216, desc[UR10][R196.64] ;  /* 0x0000000ac4d87981 */ /* 0x000128000c1e1500 */
[----:B------:R3:W4:Y:S01]  /*7bb0*/  LDG.E.U16 R217, desc[UR10][R198.64] ;  /* 0x0000000ac6d97981 */ /* 0x000722000c1e1500 */
[----:B0-----:R-:W-:-:S03]  /*7bc0*/  IMAD.WIDE R196, R13, 0x2, R236 ;  /* 0x000000020dc47825 */ /* 0x001fc600078e02ec */
[----:B------:R-:W4:Y:S01]  /*7bd0*/  LDL.64 R236, [R1] ;  /* 0x0000000001ec7983 */ /* 0x000f220000100a00 */
[----:B---3--:R-:W-:-:S03]  /*7be0*/  IMAD.WIDE R198, R13, 0x2, R220 ;  /* 0x000000020dc67825 */ /* 0x008fc600078e02dc */
[----:B------:R0:W3:Y:S04]  /*7bf0*/  LDG.E.U16 R220, desc[UR10][R196.64] ;  /* 0x0000000ac4dc7981 */ /* 0x0000e8000c1e1500 */
[----:B------:R2:W3:Y:S01]  /*7c00*/  LDG.E.U16 R221, desc[UR10][R198.64] ;  /* 0x0000000ac6dd7981 */ /* 0x0004e2000c1e1500 */
[----:B0-----:R-:W-:-:S04]  /*7c10*/  IMAD.WIDE R196, R13, 0x2, R228 ;  /* 0x000000020dc47825 */ /* 0x001fc800078e02e4 */
[----:B------:R-:W-:-:S04]  /*7c20*/  IMAD.WIDE R194, R13, 0x2, R194 ;  /* 0x000000020dc27825 */ /* 0x000fc800078e02c2 */
[C---:B--2---:R-:W-:Y:S02]  /*7c30*/  IMAD.WIDE R198, R13.reuse, 0x2, R224 ;  /* 0x000000020dc67825 */ /* 0x044fe400078e02e0 */
[----:B------:R-:W2:Y:S04]  /*7c40*/  LDG.E.U16 R224, desc[UR10][R194.64] ;  /* 0x0000000ac2e07981 */ /* 0x000ea8000c1e1500 */
[----:B------:R-:W2:Y:S04]  /*7c50*/  LDG.E.U16 R225, desc[UR10][R196.64] ;  /* 0x0000000ac4e17981 */ /* 0x000ea8000c1e1500 */
[----:B------:R0:W2:Y:S04]  /*7c60*/  LDG.E.U16 R228, desc[UR10][R198.64] ;  /* 0x0000000ac6e47981 */ /* 0x0000a8000c1e1500 */
[----:B------:R-:W2:Y:S04]  /*7c70*/  LDL.64 R194, [R1+0x28] ;  /* 0x0000280001c27983 */ /* 0x000ea80000100a00 */
[----:B------:R-:W3:Y:S01]  /*7c80*/  LDL.64 R196, [R1+0x20] ;  /* 0x0000200001c47983 */ /* 0x000ee20000100a00 */
[----:B0-----:R-:W-:-:S05]  /*7c90*/  IMAD.WIDE R198, R13, 0x2, R232 ;  /* 0x000000020dc67825 */ /* 0x001fca00078e02e8 */
[----:B------:R4:W5:Y:S01]  /*7ca0*/  LDG.E.U16 R233, desc[UR10][R198.64] ;  /* 0x0000000ac6e97981 */ /* 0x000962000c1e1500 */
[----:B------:R-:W-:-:S04]  /*7cb0*/  SHF.R.S32.HI R246, RZ, 0x2, R247 ;  /* 0x00000002fff67819 */ /* 0x000fc800000114f7 */
[----:B------:R-:W-:Y:S01]  /*7cc0*/  SGXT R246, R246, 0x1 ;  /* 0x00000001f6f6781a */ /* 0x000fe20000000200 */
[----:B----4-:R-:W-:-:S03]  /*7cd0*/  IMAD.WIDE R198, R13, 0x2, R236 ;  /* 0x000000020dc67825 */ /* 0x010fc600078e02ec */
[----:B------:R-:W-:Y:S01]  /*7ce0*/  LOP3.LUT R246, R246, 0x90, RZ, 0xc0, !PT ;  /* 0x00000090f6f67812 */ /* 0x000fe200078ec0ff */
[----:B--2---:R-:W-:-:S04]  /*7cf0*/  IMAD.WIDE R194, R13, 0x2, R194 ;  /* 0x000000020dc27825 */ /* 0x004fc800078e02c2 */
[C---:B---3--:R-:W-:Y:S01]  /*7d00*/  IMAD.WIDE R196, R13.reuse, 0x2, R196 ;  /* 0x000000020dc47825 */ /* 0x048fe200078e02c4 */
[----:B------:R0:W2:Y:S04]  /*7d10*/  LDG.E.U16 R229, desc[UR10][R194.64] ;  /* 0x0000000ac2e57981 */ /* 0x0000a8000c1e1500 */
[----:B------:R5:W3:Y:S01]  /*7d20*/  LDG.E.U16 R232, desc[UR10][R196.64] ;  /* 0x0000000ac4e87981 */ /* 0x000ae2000c1e1500 */
[----:B0-----:R-:W-:-:S04]  /*7d30*/  IMAD.WIDE R194, R13, 0x2, R242 ;  /* 0x000000020dc27825 */ /* 0x001fc800078e02f2 */
[C---:B-----5:R-:W-:Y:S01]  /*7d40*/  IMAD.WIDE R196, R13.reuse, 0x2, R240 ;  /* 0x000000020dc47825 */ /* 0x060fe200078e02f0 */
[----:B------:R0:W4:Y:S04]  /*7d50*/  LDG.E.U16 R236, desc[UR10][R194.64] ;  /* 0x0000000ac2ec7981 */ /* 0x000128000c1e1500 */
[----:B------:R1:W5:Y:S04]  /*7d60*/  LDG.E.U16 R237, desc[UR10][R196.64] ;  /* 0x0000000ac4ed7981 */ /* 0x000368000c1e1500 */
[----:B------:R1:W3:Y:S01]  /*7d70*/  LDG.E.U16 R240, desc[UR10][R198.64] ;  /* 0x0000000ac6f07981 */ /* 0x0002e2000c1e1500 */
[----:B0-----:R-:W-:-:S04]  /*7d80*/  IMAD.WIDE R194, R13, 0x2, R250 ;  /* 0x000000020dc27825 */ /* 0x001fc800078e02fa */
[C---:B-1----:R-:W-:Y:S01]  /*7d90*/  IMAD.WIDE R196, R13.reuse, 0x2, R248 ;  /* 0x000000020dc47825 */ /* 0x042fe200078e02f8 */
[----:B------:R0:W4:Y:S03]  /*7da0*/  LDG.E.U16 R241, desc[UR10][R194.64] ;  /* 0x0000000ac2f17981 */ /* 0x000126000c1e1500 */
[C---:B------:R-:W-:Y:S01]  /*7db0*/  IMAD.WIDE R198, R13.reuse, 0x2, R238 ;  /* 0x000000020dc67825 */ /* 0x040fe200078e02ee */
[----:B------:R1:W4:Y:S04]  /*7dc0*/  LDG.E.U16 R242, desc[UR10][R196.64] ;  /* 0x0000000ac4f27981 */ /* 0x000328000c1e1500 */
[----:B------:R1:W5:Y:S01]  /*7dd0*/  LDG.E.U16 R243, desc[UR10][R198.64] ;  /* 0x0000000ac6f37981 */ /* 0x000362000c1e1500 */
[----:B0-----:R-:W-:-:S04]  /*7de0*/  IMAD.WIDE R194, R13, 0x2, R234 ;  /* 0x000000020dc27825 */ /* 0x001fc800078e02ea */
[C---:B-1----:R-:W-:Y:S01]  /*7df0*/  IMAD.WIDE R196, R13.reuse, 0x2, R230 ;  /* 0x000000020dc47825 */ /* 0x042fe200078e02e6 */
[----:B------:R0:W5:Y:S03]  /*7e00*/  LDG.E.U16 R244, desc[UR10][R194.64] ;  /* 0x0000000ac2f47981 */ /* 0x000166000c1e1500 */
[----:B------:R-:W-:Y:S02]  /*7e10*/  IMAD.WIDE R198, R13, 0x2, R226 ;  /* 0x000000020dc67825 */ /* 0x000fe400078e02e2 */
[----:B------:R1:W5:Y:S04]  /*7e20*/  LDG.E.U16 R196, desc[UR10][R196.64] ;  /* 0x0000000ac4c47981 */ /* 0x000368000c1e1500 */
[----:B------:R1:W5:Y:S01]  /*7e30*/  LDG.E.U16 R198, desc[UR10][R198.64] ;  /* 0x0000000ac6c67981 */ /* 0x000362000c1e1500 */
[----:B0-----:R-:W-:-:S02]  /*7e40*/  LOP3.LUT R194, R247, 0x60, RZ, 0xc0, !PT ;  /* 0x00000060f7c27812 */ /* 0x001fc400078ec0ff */
[----:B-1----:R-:W-:-:S03]  /*7e50*/  SHF.R.U32.HI R197, RZ, 0x1, R245 ;  /* 0x00000001ffc57819 */ /* 0x002fc600000116f5 */
[----:B------:R-:W-:Y:S01]  /*7e60*/  IMAD R203, R194, 0x8, R203 ;  /* 0x00000008c2cb7824 */ /* 0x000fe200078e02cb */
[----:B------:R-:W-:Y:S02]  /*7e70*/  SHF.L.U32 R199, R247, 0x5, RZ ;  /* 0x00000005f7c77819 */ /* 0x000fe400000006ff */
[----:B------:R-:W-:Y:S02]  /*7e80*/  LOP3.LUT R197, R246, R197, RZ, 0x3c, !PT ;  /* 0x000000c5f6c57212 */ /* 0x000fe400078e3cff */
[----:B------:R-:W-:-:S04]  /*7e90*/  LOP3.LUT R194, R199, 0x360, RZ, 0xc0, !PT ;  /* 0x00000360c7c27812 */ /* 0x000fc800078ec0ff */
[----:B------:R-:W-:Y:S01]  /*7ea0*/  IADD3 R197, PT, PT, R197, UR6, R194 ;  /* 0x00000006c5c57c10 */ /* 0x000fe2000fffe0c2 */
[----:B------:R-:W-:Y:S01]  /*7eb0*/  IMAD.SHL.U32 R194, R247, 0x2, RZ ;  /* 0x00000002f7c27824 */ /* 0x000fe200078e00ff */
[----:B------:R-:W-:-:S04]  /*7ec0*/  LOP3.LUT R199, R246, 0x160, R199, 0xf8, !PT ;  /* 0x00000160f6c77812 */ /* 0x000fc800078ef8c7 */
[----:B------:R-:W-:Y:S01]  /*7ed0*/  LOP3.LUT R246, R246, 0x10, R194, 0x78, !PT ;  /* 0x00000010f6f67812 */ /* 0x000fe200078e78c2 */
[----:B------:R-:W-:-:S05]  /*7ee0*/  IMAD.WIDE R194, R13, 0x2, R222 ;  /* 0x000000020dc27825 */ /* 0x000fca00078e02de */
[----:B------:R0:W5:Y:S01]  /*7ef0*/  LDG.E.U16 R245, desc[UR10][R194.64] ;  /* 0x0000000ac2f57981 */ /* 0x000162000c1e1500 */
[----:B------:R-:W-:Y:S01]  /*7f00*/  IMAD.IADD R203, R246, 0x1, R203 ;  /* 0x00000001f6cb7824 */ /* 0x000fe200078e02cb */
[----:B------:R-:W-:Y:S02]  /*7f10*/  SHF.R.S32.HI R246, RZ, 0x6, R247 ;  /* 0x00000006fff67819 */ /* 0x000fe400000114f7 */
[----:B0-----:R-:W-:Y:S01]  /*7f20*/  LOP3.LUT R194, R247, 0x3f, RZ, 0xc0, !PT ;  /* 0x0000003ff7c27812 */ /* 0x001fe200078ec0ff */
[----:B------:R-:W-:Y:S01]  /*7f30*/  LDS R195, [R201+0x8000] ;  /* 0x00800000c9c37984 */ /* 0x000fe20000000800 */
[----:B------:R-:W-:-:S03]  /*7f40*/  SGXT R246, R246, 0x1 ;  /* 0x00000001f6f6781a */ /* 0x000fc60000000200 */
[----:B------:R-:W-:-:S05]  /*7f50*/  IMAD.SHL.U32 R194, R194, 0x2, RZ ;  /* 0x00000002c2c27824 */ /* 0x000fca00078e00ff */
[----:B------:R-:W-:Y:S02]  /*7f60*/  LOP3.LUT R246, R194, 0x90, R246, 0x78, !PT ;  /* 0x00000090c2f67812 */ /* 0x000fe400078e78f6 */
[----:B------:R-:W-:Y:S01]  /*7f70*/  LDS R194, [R218+0x8000] ;  /* 0x00800000dac27984 */ /* 0x000fe20000000800 */
[----:B------:R-:W-:Y:S01]  /*7f80*/  BAR.SYNC.DEFER_BLOCKING 0x0 ;  /* 0x0000000000007b1d */ /* 0x000fe20000010000 */
[----:B------:R-:W-:Y:S02]  /*7f90*/  F2FP.F16.F32.PACK_AB R20, R21, R20 ;  /* 0x000000141514723e */ /* 0x000fe400000000ff */
[----:B------:R-:W-:-:S03]  /*7fa0*/  F2FP.F16.F32.PACK_AB R21, R14, R19 ;  /* 0x000000130e15723e */ /* 0x000fc600000000ff */
[----:B------:R0:W-:Y:S04]  /*7fb0*/  STS.U16 [R246+UR6+0xa200], R23 ;  /* 0x00a20017f6007988 */ /* 0x0001e80008000406 */
[----:B------:R1:W-:Y:S01]  /*7fc0*/  STS.U16 [R246+UR6+0xa300], R22 ;  /* 0x00a30016f6007988 */ /* 0x0003e20008000406 */
[----:B0-----:R-:W-:Y:S02]  /*7fd0*/  F2FP.F16.F32.PACK_AB R23, R16, R17 ;  /* 0x000000111017723e */ /* 0x001fe400000000ff */
[----:B-1----:R-:W-:Y:S01]  /*7fe0*/  F2FP.F16.F32.PACK_AB R22, R15, R18 ;  /* 0x000000120f16723e */ /* 0x002fe200000000ff */
[----:B------:R-:W-:Y:S01]  /*7ff0*/  STS.U16 [R246+UR6+0x8000], R213 ;  /* 0x008000d5f6007988 */ /* 0x000fe20008000406 */
[----:B------:R-:W-:Y:S01]  /*8000*/  FADD R6, -R0, R6 ;  /* 0x0000000600067221 */ /* 0x000fe20000000100 */
[----:B------:R-:W-:Y:S01]  /*8010*/  FADD R7, -R2, R7 ;  /* 0x0000000702077221 */ /* 0x000fe20000000100 */
[----:B------:R-:W-:Y:S01]  /*8020*/  UIADD3 UR4, UP0, UPT, UR4, 0x10, URZ ;  /* 0x0000001004047890 */ /* 0x000fe2000ff1e0ff */
        /* <DEDUP_REMOVED lines=33> */
[----:B------:R-:W1:Y:S03]  /*8240*/  LDC R15, c[0x0][0x3c4] ;  /* 0x0000f100ff0f7b82 */ /* 0x000e660000000800 */
        /* <DEDUP_REMOVED lines=15> */
[----:B--2---:R-:W-:Y:S04]  /*8340*/  STS.U16 [R246+UR6+0xb300], R229 ;  /* 0x00b300e5f6007988 */ /* 0x004fe80008000406 */
[----:B---3--:R-:W-:Y:S04]  /*8350*/  STS.U16 [R246+UR6+0xb400], R232 ;  /* 0x00b400e8f6007988 */ /* 0x008fe80008000406 */
[----:B------:R-:W-:Y:S04]  /*8360*/  STS.U16 [R246+UR6+0xb500], R233 ;  /* 0x00b500e9f6007988 */ /* 0x000fe80008000406 */
[----:B----4-:R-:W-:Y:S04]  /*8370*/  STS.U16 [R246+UR6+0xb600], R236 ;  /* 0x00b600ecf6007988 */ /* 0x010fe80008000406 */
        /* <DEDUP_REMOVED lines=9> */
[----:B------:R-:W-:Y:S01]  /*8410*/  STSM.16.M88.4 [R197+0xc000], R20 ;  /* 0x00c00014c5007844 */ /* 0x000fe20000000200 */
[----:B------:R-:W-:Y:S01]  /*8420*/  BAR.SYNC.DEFER_BLOCKING 0x0 ;  /* 0x0000000000007b1d */ /* 0x000fe20000010000 */
[----:B0-----:R-:W-:Y:S01]  /*8430*/  LOP3.LUT R24, R199, 0x10, R247, 0x78, !PT ;  /* 0x00000010c7187812 */ /* 0x001fe200078e78f7 */
[----:B------:R-:W-:Y:S01]  /*8440*/  FMUL R6, R6, 1.4426950216293334961 ;  /* 0x3fb8aa3b06067820 */ /* 0x000fe20000400000 */
[----:B------:R-:W-:-:S05]  /*8450*/  FMUL R7, R7, 1.4426950216293334961 ;  /* 0x3fb8aa3b07077820 */ /* 0x000fca0000400000 */
[----:B------:R-:W0:Y:S01]  /*8460*/  MUFU.EX2 R6, R6 ;  /* 0x0000000600067308 */ /* 0x000e220000000800 */
[----:B------:R-:W-:Y:S04]  /*8470*/  LDSM.16.M88.4 R16, [R24+UR6+0xc000] ;  /* 0x00c000061810783b */ /* 0x000fe80008000200 */
[----:B------:R-:W2:Y:S04]  /*8480*/  LDSM.16.M88.4 R20, [R203+0x8000] ;  /* 0x00800000cb14783b */ /* 0x000ea80000000200 */
[----:B------:R-:W3:Y:S04]  /*8490*/  LDSM.16.M88.4 R196, [R203+0x8800] ;  /* 0x00880000cbc4783b */ /* 0x000ee80000000200 */
[----:B------:R-:W4:Y:S04]  /*84a0*/  LDSM.16.M88.4 R176, [R203+0x9000] ;  /* 0x00900000cbb0783b */ /* 0x000f280000000200 */
[----:B------:R-:W5:Y:S04]  /*84b0*/  LDSM.16.M88.4 R172, [R203+0x9800] ;  /* 0x00980000cbac783b */ /* 0x000f680000000200 */
[----:B------:R-:W1:Y:S04]  /*84c0*/  LDSM.16.M88.4 R168, [R203+0xa000] ;  /* 0x00a00000cba8783b */ /* 0x000e680000000200 */
[----:B------:R-:W1:Y:S04]  /*84d0*/  LDSM.16.M88.4 R164, [R203+0xa800] ;  /* 0x00a80000cba4783b */ /* 0x000e680000000200 */
[----:B------:R-:W1:Y:S04]  /*84e0*/  LDSM.16.M88.4 R160, [R203+0xb000] ;  /* 0x00b00000cba0783b */ /* 0x000e680000000200 */
[----:B------:R-:W1:Y:S01]  /*84f0*/  LDSM.16.M88.4 R28, [R203+0xb800] ;  /* 0x00b80000cb1c783b */ /* 0x000e620000000200 */
[----:B------:R-:W2:Y:S03]  /*8500*/  MUFU.EX2 R7, R7 ;  /* 0x0000000700077308 */ /* 0x000ea60000000800 */
[----:B------:R-:W1:Y:S01]  /*8510*/  LDSM.16.M88.4 R24, [R24+UR6+0xc200] ;  /* 0x00c200061818783b */ /* 0x000e620008000200 */
[C---:B0-----:R-:W-:Y:S01]  /*8520*/  FMUL R52, R6.reuse, R52 ;  /* 0x0000003406347220 */ /* 0x041fe20000400000 */
[C---:B------:R-:W-:Y:S01]  /*8530*/  FMUL R53, R6.reuse, R53 ;  /* 0x0000003506357220 */ /* 0x040fe20000400000 */
        /* <DEDUP_REMOVED lines=11> */
[C---:B--2---:R-:W-:Y:S01]  /*85f0*/  FMUL R54, R7.reuse, R54 ;  /* 0x0000003607367220 */ /* 0x044fe20000400000 */
        /* <DEDUP_REMOVED lines=47> */
[----:B------:R-:W-:Y:S01]  /*88f0*/  FMUL R77, R6, R77 ;  /* 0x0000004d064d7220 */ /* 0x000fe20000400000 */
[C---:B------:R-:W-:Y:S01]  /*8900*/  FMUL R78, R7.reuse, R78 ;  /* 0x0000004e074e7220 */ /* 0x040fe20000400000 */
[----:B------:R-:W-:Y:S01]  /*8910*/  FMUL R79, R7, R79 ;  /* 0x0000004f074f7220 */ /* 0x000fe20000400000 */
[----:B------:R-:W-:Y:S01]  /*8920*/  HMMA.16816.F32 R52, R16, R20, R52 ;  /* 0x000000141034723c */ /* 0x000fe20000001834 */
[----:B------:R-:W-:Y:S01]  /*8930*/  UIADD3.X UR5, UPT, UPT, URZ, UR5, URZ, UP0, !UPT ;  /* 0x00000005ff057290 */ /* 0x000fe200087fe4ff */
[----:B------:R-:W-:-:S06]  /*8940*/  ISETP.LE.U32.AND P2, PT, R252, UR4, PT ;  /* 0x00000004fc007c0c */ /* 0x000fcc000bf43070 */
[----:B------:R-:W-:Y:S01]  /*8950*/  HMMA.16816.F32 R32, R16, R22, R32 ;  /* 0x000000161020723c */ /* 0x000fe20000001820 */
[----:B------:R-:W-:-:S07]  /*8960*/  MOV R14, UR5 ;  /* 0x00000005000e7c02 */ /* 0x000fce0008000f00 */
[C---:B---3--:R-:W-:Y:S08]  /*8970*/  HMMA.16816.F32 R36, R16.reuse, R196, R36 ;  /* 0x000000c41024723c */ /* 0x048ff00000001824 */
[C---:B------:R-:W-:Y:S08]  /*8980*/  HMMA.16816.F32 R48, R16.reuse, R198, R48 ;  /* 0x000000c61030723c */ /* 0x040ff00000001830 */
[C---:B----4-:R-:W-:Y:S08]  /*8990*/  HMMA.16816.F32 R40, R16.reuse, R176, R40 ;  /* 0x000000b01028723c */ /* 0x050ff00000001828 */
[C---:B------:R-:W-:Y:S08]  /*89a0*/  HMMA.16816.F32 R140, R16.reuse, R178, R140 ;  /* 0x000000b2108c723c */ /* 0x040ff0000000188c */
[C---:B-----5:R-:W-:Y:S08]  /*89b0*/  HMMA.16816.F32 R44, R16.reuse, R172, R44 ;  /* 0x000000ac102c723c */ /* 0x060ff0000000182c */
[C---:B------:R-:W-:Y:S08]  /*89c0*/  HMMA.16816.F32 R68, R16.reuse, R174, R68 ;  /* 0x000000ae1044723c */ /* 0x040ff00000001844 */
[C---:B-1----:R-:W-:Y:S08]  /*89d0*/  HMMA.16816.F32 R56, R16.reuse, R168, R56 ;  /* 0x000000a81038723c */ /* 0x042ff00000001838 */
[C---:B------:R-:W-:Y:S08]  /*89e0*/  HMMA.16816.F32 R156, R16.reuse, R170, R156 ;  /* 0x000000aa109c723c */ /* 0x040ff0000000189c */
[C---:B------:R-:W-:Y:S08]  /*89f0*/  HMMA.16816.F32 R64, R16.reuse, R164, R64 ;  /* 0x000000a41040723c */ /* 0x040ff00000001840 */
[C---:B------:R-:W-:Y:S08]  /*8a00*/  HMMA.16816.F32 R60, R16.reuse, R166, R60 ;  /* 0x000000a6103c723c */ /* 0x040ff0000000183c */
[C---:B------:R-:W-:Y:S08]  /*8a10*/  HMMA.16816.F32 R152, R16.reuse, R160, R152 ;  /* 0x000000a01098723c */ /* 0x040ff00000001898 */
[C---:B------:R-:W-:Y:S08]  /*8a20*/  HMMA.16816.F32 R148, R16.reuse, R162, R148 ;  /* 0x000000a21094723c */ /* 0x040ff00000001894 */
[C---:B------:R-:W-:Y:S08]  /*8a30*/  HMMA.16816.F32 R72, R16.reuse, R28, R72 ;  /* 0x0000001c1048723c */ /* 0x040ff00000001848 */
[----:B------:R-:W-:Y:S01]  /*8a40*/  HMMA.16816.F32 R76, R16, R30, R76 ;  /* 0x0000001e104c723c */ /* 0x000fe2000000184c */
[----:B------:R-:W0:Y:S01]  /*8a50*/  LDC R16, c[0x0][0x3d4] ;  /* 0x0000f500ff107b82 */ /* 0x000e220000000800 */
[----:B------:R-:W-:Y:S01]  /*8a60*/  ISETP.GE.U32.AND.EX P2, PT, R14, RZ, PT, P2 ;  /* 0x000000ff0e00720c */ /* 0x000fe20003f46120 */
        /* <DEDUP_REMOVED lines=65> */
[----:B------:R-:W-:-:S02]  /*8e80*/  FFMA2 R192, R192.F32x2.HI_LO, R6.F32x2.HI_LO, R194.F32x2.HI_LO ;  /* 0x00000006c0c07249 */ /* 0x000fc400000000c2 */
[----:B0-----:R-:W-:Y:S01]  /*8e90*/  IMAD R13, R16, 0x10, R13 ;  /* 0x00000010100d7824 */ /* 0x001fe200078e020d */
[----:B------:R-:W-:Y:S01]  /*8ea0*/  MOV R7, R2 ;  /* 0x0000000200077202 */ /* 0x000fe20000000f00 */
[----:B------:R-:W-:-:S03]  /*8eb0*/  IMAD R12, R15, 0x10, R12 ;  /* 0x000000100f0c7824 */ /* 0x000fc600078e020c */
[----:B------:R-:W-:Y:S01]  /*8ec0*/  HMMA.16816.F32 R84, R24, R22, R84 ;  /* 0x000000161854723c */ /* 0x000fe20000001854 */
[----:B------:R-:W-:-:S07]  /*8ed0*/  IMAD.MOV.U32 R6, RZ, RZ, R0 ;  /* 0x000000ffff067224 */ /* 0x000fce00078e0000 */
[C---:B------:R-:W-:Y:S08]  /*8ee0*/  HMMA.16816.F32 R88, R24.reuse, R196, R88 ;  /* 0x000000c41858723c */ /* 0x040ff00000001858 */
        /* <DEDUP_REMOVED lines=12> */
[----:B------:R-:W-:Y:S01]  /*8fb0*/  HMMA.16816.F32 R144, R24, R30, R144 ;  /* 0x0000001e1890723c */ /* 0x000fe20000001890 */
[----:B------:R-:W-:-:S02]  /*8fc0*/  IMAD.MOV.U32 R25, RZ, RZ, R3 ;  /* 0x000000ffff197224 */ /* 0x000fc400078e0003 */
[----:B------:R-:W-:Y:S01]  /*8fd0*/  IMAD.MOV.U32 R24, RZ, RZ, R4 ;  /* 0x000000ffff187224 */ /* 0x000fe200078e0004 */
[----:B------:R-:W-:Y:S01]  /*8fe0*/  NOP ;  /* 0x0000000000007918 */ /* 0x000fe20000000000 */
[----:B------:R-:W-:-:S15]  /*8ff0*/  @!P2 BRA `(.L_x_1) ;  /* 0xffffffbc0078a947 */ /* 0x000fde000383ffff */
.L_x_0:
[----:B------:R-:W0:Y:S01]  /*9000*/  S2R R8, SR_TID.X ;  /* 0x0000000000087919 */ /* 0x000e220000002100 */
[C---:B------:R-:W-:Y:S01]  /*9010*/  FSETP.GT.AND P1, PT, |R193|.reuse, 8.50705917302346158658e+37, PT ;  /* 0x7e800000c100780b */ /* 0x040fe20003f24200 */
[C---:B------:R-:W-:Y:S01]  /*9020*/  FMUL R28, R193.reuse, 8388608 ;  /* 0x4b000000c11c7820 */ /* 0x040fe20000400000 */
[C---:B------:R-:W-:Y:S01]  /*9030*/  FSETP.GEU.AND P5, PT, |R193|.reuse, 1.175494350822287508e-38, PT ;  /* 0x00800000c100780b */ /* 0x040fe20003fae200 */
[----:B------:R-:W-:Y:S01]  /*9040*/  IMAD.MOV.U32 R10, RZ, RZ, R36 ;  /* 0x000000ffff0a7224 */ /* 0x000fe200078e0024 */
[C---:B------:R-:W-:Y:S01]  /*9050*/  FSETP.GEU.AND P2, PT, R193.reuse, 1.175494350822287508e-38, PT ;  /* 0x00800000c100780b */ /* 0x040fe20003f4e000 */
[----:B------:R-:W-:Y:S01]  /*9060*/  IMAD.MOV.U32 R30, RZ, RZ, R47 ;  /* 0x000000ffff1e7224 */ /* 0x000fe200078e002f */
[----:B------:R-:W-:Y:S01]  /*9070*/  MOV R17, R35 ;  /* 0x0000002300117202 */ /* 0x000fe20000000f00 */
[----:B------:R-:W-:Y:S01]  /*9080*/  IMAD.MOV.U32 R21, RZ, RZ, R56 ;  /* 0x000000ffff157224 */ /* 0x000fe200078e0038 */
[----:B------:R-:W-:Y:S01]  /*9090*/  FSEL R28, R28, R193, !P2 ;  /* 0x000000c11c1c7208 */ /* 0x000fe20005000000 */
[----:B------:R-:W-:Y:S01]  /*90a0*/  IMAD.MOV.U32 R161, RZ, RZ, R58 ;  /* 0x000000ffffa17224 */ /* 0x000fe200078e003a */
[----:B------:R-:W-:Y:S01]  /*90b0*/  MOV R25, R39 ;  /* 0x0000002700197202 */ /* 0x000fe20000000f00 */
[----:B------:R-:W-:Y:S01]  /*90c0*/  IMAD.MOV.U32 R47, RZ, RZ, R60 ;  /* 0x000000ffff2f7224 */ /* 0x000fe200078e003c */
[----:B------:R-:W-:Y:S01]  /*90d0*/  MOV R160, R71 ;  /* 0x0000004700a07202 */ /* 0x000fe20000000f00 */
[----:B------:R-:W-:Y:S01]  /*90e0*/  @P1 FMUL R193, R193, 0.25 ;  /* 0x3e800000c1c11820 */ /* 0x000fe20000400000 */
[----:B------:R-:W-:Y:S01]  /*90f0*/  MOV R36, R59 ;  /* 0x0000003b00247202 */ /* 0x000fe20000000f00 */
[----:B------:R-:W-:Y:S01]  /*9100*/  IMAD.MOV.U32 R14, RZ, RZ, R34 ;  /* 0x000000ffff0e7224 */ /* 0x000fe200078e0022 */
[----:B------:R-:W-:Y:S01]  /*9110*/  MOV R56, R78 ;  /* 0x0000004e00387202 */ /* 0x000fe20000000f00 */
[----:B------:R-:W-:Y:S01]  /*9120*/  @!P5 FMUL R193, R193, 16777216 ;  /* 0x4b800000c1c1d820 */ /* 0x000fe20000400000 */
[----:B------:R-:W-:-:S02]  /*9130*/  IMAD.MOV.U32 R22, RZ, RZ, R38 ;  /* 0x000000ffff167224 */ /* 0x000fc400078e0026 */
[----:B------:R-:W-:Y:S01]  /*9140*/  @P1 FMUL R75, R75, 0.25 ;  /* 0x3e8000004b4b1820 */ /* 0x000fe20000400000 */
[----:B------:R-:W-:Y:S02]  /*9150*/  IMAD.MOV.U32 R29, RZ, RZ, R46 ;  /* 0x000000ffff1d7224 */ /* 0x000fe400078e002e */
[----:B------:R-:W-:Y:S01]  /*9160*/  @P1 FMUL R56, R56, 0.25 ;  /* 0x3e80000038381820 */ /* 0x000fe20000400000 */
[----:B------:R-:W-:Y:S01]  /*9170*/  IMAD.MOV.U32 R31, RZ, RZ, R70 ;  /* 0x000000ffff1f7224 */ /* 0x000fe200078e0046 */
[----:B------:R-:W1:Y:S01]  /*9180*/  MUFU.RCP R193, R193 ;  /* 0x000000c100c17308 */ /* 0x000e620000001000 */
[----:B------:R-:W-:Y:S02]  /*9190*/  IMAD.MOV.U32 R60, RZ, RZ, R62 ;  /* 0x000000ffff3c7224 */ /* 0x000fe400078e003e */
[----:B------:R-:W-:Y:S01]  /*91a0*/  @P1 FMUL R74, R74, 0.25 ;  /* 0x3e8000004a4a1820 */ /* 0x000fe20000400000 */
[----:B------:R-:W-:Y:S02]  /*91b0*/  IMAD.MOV.U32 R58, RZ, RZ, R63 ;  /* 0x000000ffff3a7224 */ /* 0x000fe400078e003f */
[----:B------:R-:W-:Y:S01]  /*91c0*/  @P1 FMUL R151, R151, 0.25 ;  /* 0x3e80000097971820 */ /* 0x000fe20000400000 */
[----:B------:R-:W-:Y:S01]  /*91d0*/  @P1 FMUL R150, R150, 0.25 ;  /* 0x3e80000096961820 */ /* 0x000fe20000400000 */
[----:B------:R-:W-:Y:S01]  /*91e0*/  @P1 FMUL R155, R155, 0.25 ;  /* 0x3e8000009b9b1820 */ /* 0x000fe20000400000 */
[----:B------:R-:W-:Y:S01]  /*91f0*/  @P1 FMUL R154, R154, 0.25 ;  /* 0x3e8000009a9a1820 */ /* 0x000fe20000400000 */
[----:B0-----:R-:W-:Y:S01]  /*9200*/  LOP3.LUT R8, R8, 0x7f, RZ, 0xc0, !PT ;  /* 0x0000007f08087812 */ /* 0x001fe200078ec0ff */
[----:B------:R-:W-:Y:S01]  /*9210*/  @P1 FMUL R58, R58, 0.25 ;  /* 0x3e8000003a3a1820 */ /* 0x000fe20000400000 */
[----:B------:R-:W-:Y:S01]  /*9220*/  @P1 FMUL R60, R60, 0.25 ;  /* 0x3e8000003c3c1820 */ /* 0x000fe20000400000 */
[----:B------:R-:W-:Y:S01]  /*9230*/  @P1 FMUL R67, R67, 0.25 ;  /* 0x3e80000043431820 */ /* 0x000fe20000400000 */
[----:B------:R-:W-:Y:S01]  /*9240*/  ISETP.GE.U32.AND P0, PT, R8, 0x20, PT ;  /* 0x000000200800780c */ /* 0x000fe20003f06070 */
[----:B------:R-:W-:-:S02]  /*9250*/  IMAD.MOV.U32 R8, RZ, RZ, R32 ;  /* 0x000000ffff087224 */ /* 0x000fc400078e0020 */
[----:B------:R-:W-:Y:S01]  /*9260*/  @P1 FMUL R66, R66, 0.25 ;  /* 0x3e80000042421820 */ /* 0x000fe20000400000 */
[----:B------:R-:W-:Y:S02]  /*9270*/  IMAD.MOV.U32 R32, RZ, RZ, R79 ;  /* 0x000000ffff207224 */ /* 0x000fe400078e004f */
[----:B------:R-:W-:Y:S01]  /*9280*/  @P1 FMUL R159, R159, 0.25 ;  /* 0x3e8000009f9f1820 */ /* 0x000fe20000400000 */
        /* <DEDUP_REMOVED lines=20> */
[----:B------:R-:W-:Y:S01]  /*93d0*/  FSETP.GT.AND P3, PT, |R192|, 8.50705917302346158658e+37, PT ;  /* 0x7e800000c000780b */ /* 0x000fe20003f64200 */
[----:B------:R-:W-:Y:S01]  /*93e0*/  @!P5 FMUL R32, R32, 16777216 ;  /* 0x4b8000002020d820 */ /* 0x000fe20000400000 */
        /* <DEDUP_REMOVED lines=31> */
[C---:B------:R-:W-:Y:S01]  /*95e0*/  FSETP.GEU.AND P5, PT, |R192|.reuse, 1.175494350822287508e-38, PT ;  /* 0x00800000c000780b */ /* 0x040fe20003fae200 */
[C---:B------:R-:W-:Y:S01]  /*95f0*/  FMUL R63, R192.reuse, 8388608 ;  /* 0x4b000000c03f7820 */ /* 0x040fe20000400000 */
[----:B------:R-:W-:Y:S01]  /*9600*/  FSETP.GEU.AND P4, PT, R192, 1.175494350822287508e-38, PT ;  /* 0x00800000c000780b */ /* 0x000fe20003f8e000 */
[----:B------:R-:W-:-:S02]  /*9610*/  IMAD.MOV.U32 R79, RZ, RZ, R122 ;  /* 0x000000ffff4f7224 */ /* 0x000fc400078e007a */
[----:B-1----:R-:W-:Y:S01]  /*9620*/  FMUL R122, R193, R29 ;  /* 0x0000001dc17a7220 */ /* 0x002fe20000400000 */
[----:B------:R-:W-:Y:S01]  /*9630*/  IMAD.MOV.U32 R163, RZ, RZ, R135 ;  /* 0x000000ffffa37224 */ /* 0x000fe200078e0087 */
[----:B------:R-:W-:Y:S01]  /*9640*/  FSEL R29, R63, R192, !P4 ;  /* 0x000000c03f1d7208 */ /* 0x000fe20006000000 */
[----:B------:R-:W-:Y:S01]  /*9650*/  @P3 FMUL R192, R192, 0.25 ;  /* 0x3e800000c0c03820 */ /* 0x000fe20000400000 */
[----:B------:R-:W-:Y:S01]  /*9660*/  MOV R70, R61 ;  /* 0x0000003d00467202 */ /* 0x000fe20000000f00 */
[----:B------:R-:W-:Y:S02]  /*9670*/  IMAD.MOV.U32 R9, RZ, RZ, R33 ;  /* 0x000000ffff097224 */ /* 0x000fe400078e0021 */
[----:B------:R-:W-:Y:S01]  /*9680*/  @P3 FMUL R153, R153, 0.25 ;  /* 0x3e80000099993820 */ /* 0x000fe20000400000 */
[----:B------:R-:W-:Y:S02]  /*9690*/  IMAD.MOV.U32 R11, RZ, RZ, R37 ;  /* 0x000000ffff0b7224 */ /* 0x000fe400078e0025 */
[----:B------:R-:W-:Y:S01]  /*96a0*/  @P3 FMUL R40, R40, 0.25 ;  /* 0x3e80000028283820 */ /* 0x000fe20000400000 */
[----:B------:R-:W-:Y:S01]  /*96b0*/  @!P5 FMUL R192, R192, 16777216 ;  /* 0x4b800000c0c0d820 */ /* 0x000fe20000400000 */
[----:B------:R-:W-:Y:S01]  /*96c0*/  IMAD.MOV.U32 R24, RZ, RZ, R57 ;  /* 0x000000ffff187224 */ /* 0x000fe200078e0039 */
[----:B------:R-:W-:Y:S01]  /*96d0*/  FSETP.GT.AND P1, PT, |R191|, 8.50705917302346158658e+37, PT ;  /* 0x7e800000bf00780b */ /* 0x000fe20003f24200 */
[----:B------:R-:W-:Y:S01]  /*96e0*/  IMAD.MOV.U32 R46, RZ, RZ, R64 ;  /* 0x000000ffff2e7224 */ /* 0x000fe200078e0040 */
[----:B------:R-:W0:Y:S01]  /*96f0*/  MUFU.RCP R135, R192 ;  /* 0x000000c000877308 */ /* 0x000e220000001000 */
        /* <DEDUP_REMOVED lines=32> */
[----:B------:R-:W-:Y:S01]  /*9900*/  @!P5 FMUL R153, R153, 16777216 ;  /* 0x4b8000009999d820 */ /* 0x000fe20000400000 */
[----:B------:R-:W-:-:S02]  /*9910*/  IMAD.SHL.U32 R5, R247, 0x800, RZ ;  /* 0x00000800f7057824 */ /* 0x000fc400078e00ff */
        /* <DEDUP_REMOVED lines=31> */
[C---:B0-----:R-:W-:Y:S01]  /*9b10*/  FMUL R65, R135.reuse, R153 ;  /* 0x0000009987417220 */ /* 0x041fe20000400000 */
[----:B------:R-:W-:Y:S01]  /*9b20*/  FMUL R153, R135, R40 ;  /* 0x0000002887997220 */ /* 0x000fe20000400000 */
[C---:B------:R-:W-:Y:S01]  /*9b30*/  FSETP.GEU.AND P5, PT, |R191|.reuse, 1.175494350822287508e-38, PT ;  /* 0x00800000bf00780b */ /* 0x040fe20003fae200 */
[----:B------:R-:W-:Y:S01]  /*9b40*/  FMUL R40, R191, 8388608 ;  /* 0x4b000000bf287820 */ /* 0x000fe20000400000 */
[----:B------:R-:W-:Y:S01]  /*9b50*/  LOP3.LUT R6, R5, 0x3000, RZ, 0xc0, !PT ;  /* 0x0000300005067812 */ /* 0x000fe200078ec0ff */
[----:B------:R-:W-:Y:S01]  /*9b60*/  IMAD.MOV.U32 R12, RZ, RZ, R80 ;  /* 0x000000ffff0c7224 */ /* 0x000fe200078e0050 */
[----:B------:R-:W-:Y:S01]  /*9b70*/  MOV R26, R82 ;  /* 0x00000052001a7202 */ /* 0x000fe20000000f00 */
[----:B------:R-:W-:Y:S01]  /*9b80*/  IMAD.MOV.U32 R13, RZ, RZ, R81 ;  /* 0x000000ffff0d7224 */ /* 0x000fe200078e0051 */
[----:B------:R-:W-:Y:S01]  /*9b90*/  MOV R18, R88 ;  /* 0x0000005800127202 */ /* 0x000fe20000000f00 */
[----:B------:R-:W-:Y:S01]  /*9ba0*/  IMAD.MOV.U32 R27, RZ, RZ, R83 ;  /* 0x000000ffff1b7224 */ /* 0x000fe200078e0053 */
[----:B------:R-:W-:Y:S01]  /*9bb0*/  FSEL R209, RZ, -23, P4 ;  /* 0xc1b80000ffd17808 */ /* 0x000fe20002000000 */
[----:B------:R-:W-:Y:S01]  /*9bc0*/  IMAD.MOV.U32 R19, RZ, RZ, R89 ;  /* 0x000000ffff137224 */ /* 0x000fe200078e0059 */
[C---:B------:R-:W-:Y:S01]  /*9bd0*/  LOP3.LUT R7, R247.reuse, 0x3f, RZ, 0xc0, !PT ;  /* 0x0000003ff7077812 */ /* 0x040fe200078ec0ff */
[----:B------:R-:W-:Y:S01]  /*9be0*/  IMAD.MOV.U32 R23, RZ, RZ, R93 ;  /* 0x000000ffff177224 */ /* 0x000fe200078e005d */
[----:B------:R-:W-:Y:S01]  /*9bf0*/  LOP3.LUT R5, R247, 0x40, RZ, 0xc0, !PT ;  /* 0x00000040f7057812 */ /* 0x000fe200078ec0ff */
[----:B------:R-:W-:Y:S01]  /*9c00*/  IMAD.MOV.U32 R89, RZ, RZ, R111 ;  /* 0x000000ffff597224 */ /* 0x000fe200078e006f */
[----:B------:R-:W-:Y:S01]  /*9c10*/  MOV R88, R110 ;  /* 0x0000006e00587202 */ /* 0x000fe20000000f00 */
[----:B------:R-:W-:Y:S01]  /*9c20*/  IMAD.MOV.U32 R83, RZ, RZ, R114 ;  /* 0x000000ffff537224 */ /* 0x000fe200078e0072 */
[----:B------:R-:W-:Y:S01]  /*9c30*/  MOV R82, R118 ;  /* 0x0000007600527202 */ /* 0x000fe20000000f00 */
[----:B------:R-:W-:Y:S01]  /*9c40*/  IMAD.MOV.U32 R81, RZ, RZ, R115 ;  /* 0x000000ffff517224 */ /* 0x000fe200078e0073 */
[----:B------:R-:W-:Y:S01]  /*9c50*/  MOV R167, R131 ;  /* 0x0000008300a77202 */ /* 0x000fe20000000f00 */
[----:B------:R-:W-:Y:S01]  /*9c60*/  IMAD.MOV.U32 R80, RZ, RZ, R119 ;  /* 0x000000ffff507224 */ /* 0x000fe200078e0077 */
[----:B------:R-:W-:Y:S01]  /*9c70*/  FSETP.GEU.AND P4, PT, R191, 1.175494350822287508e-38, PT ;  /* 0x00800000bf00780b */ /* 0x000fe20003f8e000 */
[----:B------:R-:W-:Y:S01]  /*9c80*/  IMAD.MOV.U32 R77, RZ, RZ, R123 ;  /* 0x000000ffff4d7224 */ /* 0x000fe200078e007b */
[----:B------:R-:W-:Y:S01]  /*9c90*/  FSEL R208, RZ, -23, P2 ;  /* 0xc1b80000ffd07808 */ /* 0x000fe20001000000 */
[----:B------:R-:W-:Y:S01]  /*9ca0*/  IMAD.MOV.U32 R78, RZ, RZ, R126 ;  /* 0x000000ffff4e7224 */ /* 0x000fe200078e007e */
[----:B------:R-:W-:Y:S01]  /*9cb0*/  FSETP.GT.AND P2, PT, |R190|, 8.50705917302346158658e+37, PT ;  /* 0x7e800000be00780b */ /* 0x000fe20003f44200 */
[----:B------:R-:W-:Y:S01]  /*9cc0*/  IMAD.MOV.U32 R93, RZ, RZ, R127 ;  /* 0x000000ffff5d7224 */ /* 0x000fe200078e007f */
[----:B------:R-:W-:Y:S01]  /*9cd0*/  LEA R6, R7, R6, 0x4 ;  /* 0x0000000607067211 */ /* 0x000fe200078e20ff */
[----:B------:R-:W-:Y:S01]  /*9ce0*/  IMAD.MOV.U32 R169, RZ, RZ, R130 ;  /* 0x000000ffffa97224 */ /* 0x000fe200078e0082 */
[----:B------:R-:W-:Y:S01]  /*9cf0*/  SHF.R.U32.HI R5, RZ, 0x1, R5 ;  /* 0x00000001ff057819 */ /* 0x000fe20000011605 */
[----:B------:R-:W-:Y:S01]  /*9d00*/  IMAD.MOV.U32 R165, RZ, RZ, R134 ;  /* 0x000000ffffa57224 */ /* 0x000fe200078e0086 */
[----:B------:R-:W-:Y:S01]  /*9d10*/  FSEL R40, R40, R191, !P4 ;  /* 0x000000bf28287208 */ /* 0x000fe20006000000 */
        /* <DEDUP_REMOVED lines=33> */
[----:B------:R-:W-:Y:S01]  /*9f30*/  FSETP.GEU.AND P1, PT, |R190|, 1.175494350822287508e-38, PT ;  /* 0x00800000be00780b */ /* 0x000fe20003f2e200 */
[----:B------:R-:W-:Y:S01]  /*9f40*/  FMUL R57, R193, R154 ;  /* 0x0000009ac1397220 */ /* 0x000fe20000400000 */
[----:B------:R-:W-:Y:S01]  /*9f50*/  LOP3.LUT R5, R6, R5, RZ, 0x3c, !PT ;  /* 0x0000000506057212 */ /* 0x000fe200078e3cff */
[----:B------:R-:W-:Y:S01]  /*9f60*/  FMUL R154, R135, R41 ;  /* 0x00000029879a7220 */ /* 0x000fe20000400000 */
[----:B------:R-:W-:Y:S01]  /*9f70*/  SHF.L.U32 R6, R247, 0x4, RZ ;  /* 0x00000004f7067819 */ /* 0x000fe200000006ff */
[C---:B------:R-:W-:Y:S01]  /*9f80*/  FMUL R41, R190.reuse, 8388608 ;  /* 0x4b000000be297820 */ /* 0x040fe20000400000 */
[----:B------:R-:W-:Y:S01]  /*9f90*/  FSETP.GEU.AND P3, PT, R190, 1.175494350822287508e-38, PT ;  /* 0x00800000be00780b */ /* 0x000fe20003f6e000 */
[----:B------:R-:W-:Y:S01]  /*9fa0*/  @!P5 FMUL R191, R191, 16777216 ;  /* 0x4b800000bfbfd820 */ /* 0x000fe20000400000 */
[----:B------:R-:W-:Y:S01]  /*9fb0*/  IMAD.SHL.U32 R7, R247, 0x20, RZ ;  /* 0x00000020f7077824 */ /* 0x000fe200078e00ff */
[----:B------:R-:W-:Y:S01]  /*9fc0*/  LOP3.LUT R6, R6, 0x70, RZ, 0xc0, !PT ;  /* 0x0000007006067812 */ /* 0x000fe200078ec0ff */
[C---:B------:R-:W-:Y:S01]  /*9fd0*/  FMUL R59, R193.reuse, R159 ;  /* 0x0000009fc13b7220 */ /* 0x040fe20000400000 */
[----:B------:R-:W-:Y:S01]  /*9fe0*/  FMUL R130, R193, R22 ;  /* 0x00000016c1827220 */ /* 0x000fe20000400000 */
[----:B------:R-:W-:Y:S01]  /*9ff0*/  FMUL R159, R135, R8 ;  /* 0x00000008879f7220 */ /* 0x000fe20000400000 */
[----:B------:R-:W-:Y:S01]  /*a000*/  FSEL R41, R41, R190, !P3 ;  /* 0x000000be29297208 */ /* 0x000fe20005800000 */
[C---:B------:R-:W-:Y:S01]  /*a010*/  FMUL R127, R193.reuse, R50 ;  /* 0x00000032c17f7220 */ /* 0x040fe20000400000 */
[C---:B------:R-:W-:Y:S01]  /*a020*/  FMUL R22, R193.reuse, R17 ;  /* 0x00000011c1167220 */ /* 0x040fe20000400000 */
[----:B------:R-:W0:Y:S01]  /*a030*/  MUFU.RCP R8, R191 ;  /* 0x000000bf00087308 */ /* 0x000e220000001000 */
[----:B------:R-:W-:Y:S01]  /*a040*/  @P2 FMUL R190, R190, 0.25 ;  /* 0x3e800000bebe2820 */ /* 0x000fe20000400000 */
[C---:B------:R-:W-:Y:S01]  /*a050*/  FMUL R50, R193.reuse, R25 ;  /* 0x00000019c1327220 */ /* 0x040fe20000400000 */
[----:B------:R-:W-:Y:S01]  /*a060*/  FMUL R17, R193, R54 ;  /* 0x00000036c1117220 */ /* 0x000fe20000400000 */
[----:B------:R-:W-:Y:S01]  /*a070*/  LOP3.LUT R204, R247, 0x18, RZ, 0xc0, !PT ;  /* 0x00000018f7cc7812 */ /* 0x000fe200078ec0ff */
[----:B------:R-:W-:Y:S01]  /*a080*/  FMUL R25, R193, R55 ;  /* 0x00000037c1197220 */ /* 0x000fe20000400000 */
[----:B------:R-:W-:Y:S01]  /*a090*/  LOP3.LUT R7, R7, 0xc60, RZ, 0xc0, !PT ;  /* 0x00000c6007077812 */ /* 0x000fe200078ec0ff */
[----:B------:R-:W-:Y:S01]  /*a0a0*/  VIADD R54, R29, 0xc0cafb0d ;  /* 0xc0cafb0d1d367836 */ /* 0x000fe20000000000 */
[----:B------:R-:W-:Y:S01]  /*a0b0*/  IADD3 R55, PT, PT, R28, -0x3f3504f3, RZ ;  /* 0xc0cafb0d1c377810 */ /* 0x000fe20007ffe0ff */
[----:B------:R-:W-:-:S02]  /*a0c0*/  VIADD R33, R6, UR6 ;  /* 0x0000000606217c36 */ /* 0x000fc40008000000 */
[C---:B------:R-:W-:Y:S01]  /*a0d0*/  FMUL R39, R193.reuse, R32 ;  /* 0x00000020c1277220 */ /* 0x040fe20000400000 */
[----:B------:R-:W-:Y:S01]  /*a0e0*/  @!P1 FMUL R190, R190, 16777216 ;  /* 0x4b800000bebe9820 */ /* 0x000fe20000400000 */
[----:B------:R-:W-:Y:S01]  /*a0f0*/  FMUL R32, R193, R158 ;  /* 0x0000009ec1207220 */ /* 0x000fe20000400000 */
[C---:B------:R-:W-:Y:S01]  /*a100*/  FMUL R158, R135.reuse, R11 ;  /* 0x0000000b879e7220 */ /* 0x040fe20000400000 */
[----:B------:R-:W-:Y:S01]  /*a110*/  IMAD R114, R204, 0x200, R7 ;  /* 0x00000200cc727824 */ /* 0x000fe200078e0207 */
[----:B------:R-:W-:Y:S01]  /*a120*/  LOP3.LUT R54, R54, 0xff800000, RZ, 0xc0, !PT ;  /* 0xff80000036367812 */ /* 0x000fe200078ec0ff */
[----:B------:R-:W-:Y:S01]  /*a130*/  FMUL R11, R135, R9 ;  /* 0x00000009870b7220 */ /* 0x000fe20000400000 */
[----:B------:R-:W-:Y:S01]  /*a140*/  LOP3.LUT R55, R55, 0xff800000, RZ, 0xc0, !PT ;  /* 0xff80000037377812 */ /* 0x000fe200078ec0ff */
[----:B------:R-:W1:Y:S01]  /*a150*/  MUFU.RCP R9, R190 ;  /* 0x000000be00097308 */ /* 0x000e620000001000 */
[----:B------:R-:W-:Y:S01]  /*a160*/  LEA.HI R204, R204, R33, RZ, 0x1f ;  /* 0x00000021cccc7211 */ /* 0x000fe200078ff8ff */
[C---:B------:R-:W-:Y:S01]  /*a170*/  FMUL R33, R193.reuse, R60 ;  /* 0x0000003cc1217220 */ /* 0x040fe20000400000 */
[C---:B------:R-:W-:Y:S01]  /*a180*/  FMUL R37, R193.reuse, R67 ;  /* 0x00000043c1257220 */ /* 0x040fe20000400000 */
[----:B------:R-:W-:Y:S01]  /*a190*/  FMUL R60, R193, R66 ;  /* 0x00000042c13c7220 */ /* 0x000fe20000400000 */
[----:B------:R-:W-:Y:S01]  /*a1a0*/  I2FP.F32.S32 R66, R54 ;  /* 0x0000003600427245 */ /* 0x000fe20000201400 */
[----:B------:R-:W-:Y:S01]  /*a1b0*/  @!P5 FMUL R147, R147, 16777216 ;  /* 0x4b8000009393d820 */ /* 0x000fe20000400000 */
[----:B------:R-:W-:Y:S01]  /*a1c0*/  I2FP.F32.S32 R67, R55 ;  /* 0x0000003700437245 */ /* 0x000fe20000201400 */
        /* <DEDUP_REMOVED lines=31> */
[----:B------:R-:W-:-:S02]  /*a3c0*/  IMAD.MOV.U32 R15, RZ, RZ, R84 ;  /* 0x000000ffff0f7224 */ /* 0x000fc400078e0054 */
[C---:B------:R-:W-:Y:S01]  /*a3d0*/  FMUL R6, R193.reuse, R75 ;  /* 0x0000004bc1067220 */ /* 0x040fe20000400000 */
[----:B------:R-:W-:Y:S02]  /*a3e0*/  IMAD.MOV.U32 R16, RZ, RZ, R85 ;  /* 0x000000ffff107224 */ /* 0x000fe400078e0055 */
[C---:B------:R-:W-:Y:S01]  /*a3f0*/  FMUL R118, R193.reuse, R43 ;  /* 0x0000002bc1767220 */ /* 0x040fe20000400000 */
[----:B------:R-:W-:Y:S02]  /*a400*/  IMAD.MOV.U32 R20, RZ, RZ, R92 ;  /* 0x000000ffff147224 */ /* 0x000fe400078e005c */
[C---:B------:R-:W-:Y:S01]  /*a410*/  FMUL R123, R193.reuse, R51 ;  /* 0x00000033c17b7220 */ /* 0x040fe20000400000 */
[----:B------:R-:W-:Y:S01]  /*a420*/  BAR.SYNC.DEFER_BLOCKING 0x0 ;  /* 0x0000000000007b1d */ /* 0x000fe20000010000 */
[----:B------:R-:W-:Y:S01]  /*a430*/  MOV R92, R125 ;  /* 0x0000007d005c7202 */ /* 0x000fe20000000f00 */
[C---:B------:R-:W-:Y:S01]  /*a440*/  FMUL R38, R193.reuse, R151 ;  /* 0x00000097c1267220 */ /* 0x040fe20000400000 */
[C---:B------:R-:W-:Y:S01]  /*a450*/  FMUL R7, R193.reuse, R155 ;  /* 0x0000009bc1077220 */ /* 0x040fe20000400000 */
[C---:B------:R-:W-:Y:S01]  /*a460*/  FMUL R110, R193.reuse, R160 ;  /* 0x000000a0c16e7220 */ /* 0x040fe20000400000 */
[C---:B------:R-:W-:Y:S01]  /*a470*/  FMUL R119, R193.reuse, R31 ;  /* 0x0000001fc1777220 */ /* 0x040fe20000400000 */
[C---:B------:R-:W-:Y:S01]  /*a480*/  FMUL R111, R193.reuse, R30 ;  /* 0x0000001ec16f7220 */ /* 0x040fe20000400000 */
[----:B------:R-:W-:Y:S01]  /*a490*/  FMUL R126, R193, R42 ;  /* 0x0000002ac17e7220 */ /* 0x000fe20000400000 */
[C---:B------:R-:W-:Y:S01]  /*a4a0*/  FMUL R43, R135.reuse, R152 ;  /* 0x00000098872b7220 */ /* 0x040fe20000400000 */
[C---:B------:R-:W-:Y:S01]  /*a4b0*/  FMUL R75, R135.reuse, R71 ;  /* 0x00000047874b7220 */ /* 0x040fe20000400000 */
[C---:B------:R-:W-:Y:S01]  /*a4c0*/  FMUL R84, R135.reuse, R157 ;  /* 0x0000009d87547220 */ /* 0x040fe20000400000 */
[C---:B------:R-:W-:Y:S01]  /*a4d0*/  FMUL R85, R135.reuse, R24 ;  /* 0x0000001887557220 */ /* 0x040fe20000400000 */
[----:B------:R-:W-:Y:S01]  /*a4e0*/  FMUL R51, R135, R21 ;  /* 0x0000001587337220 */ /* 0x000fe20000400000 */
[----:B------:R-:W-:Y:S01]  /*a4f0*/  FFMA.FTZ R209, R66, 1.1920928955078125e-07, R209 ;  /* 0x3400000042d17823 */ /* 0x000fe200000100d1 */
[----:B------:R-:W-:Y:S01]  /*a500*/  FFMA.FTZ R208, R67, 1.1920928955078125e-07, R208 ;  /* 0x3400000043d07823 */ /* 0x000fe200000100d0 */
        /* <DEDUP_REMOVED lines=25> */
[C---:B0-----:R-:W-:Y:S01]  /*a6a0*/  FMUL R66, R8.reuse, R147 ;  /* 0x0000009308427220 */ /* 0x041fe20000400000 */
[C---:B------:R-:W-:Y:S01]  /*a6b0*/  FMUL R71, R8.reuse, R146 ;  /* 0x0000009208477220 */ /* 0x040fe20000400000 */
[C---:B------:R-:W-:Y:S01]  /*a6c0*/  FMUL R67, R8.reuse, R139 ;  /* 0x0000008b08437220 */ /* 0x040fe20000400000 */
[----:B------:R-:W-:Y:S01]  /*a6d0*/  @P2 FMUL R121, R121, 0.25 ;  /* 0x3e80000079792820 */ /* 0x000fe20000400000 */
        /* <DEDUP_REMOVED lines=29> */
[----:B------:R-:W-:Y:S01]  /*a8b0*/  @P2 FMUL R12, R12, 0.25 ;  /* 0x3e8000000c0c2820 */ /* 0x000fe20000400000 */
[----:B------:R-:W-:-:S02]  /*a8c0*/  VIADD R8, R41, 0xc0cafb0d ;  /* 0xc0cafb0d29087836 */ /* 0x000fc40000000000 */
[----:B------:R-:W-:Y:S01]  /*a8d0*/  @!P1 FMUL R121, R121, 16777216 ;  /* 0x4b80000079799820 */ /* 0x000fe20000400000 */
[----:B------:R-:W0:Y:S01]  /*a8e0*/  LDC R199, c[0x0][0x3e8] ;  /* 0x0000fa00ffc77b82 */ /* 0x000e220000000800 */
[----:B------:R-:W-:Y:S01]  /*a8f0*/  @P2 FMUL R112, R112, 0.25 ;  /* 0x3e80000070702820 */ /* 0x000fe20000400000 */
[----:B------:R-:W-:Y:S01]  /*a900*/  @P2 FMUL R104, R104, 0.25 ;  /* 0x3e80000068682820 */ /* 0x000fe20000400000 */
[----:B------:R-:W-:Y:S01]  /*a910*/  @!P1 FMUL R12, R12, 16777216 ;  /* 0x4b8000000c0c9820 */ /* 0x000fe20000400000 */
        /* <DEDUP_REMOVED lines=28> */
[----:B------:R-:W-:Y:S01]  /*aae0*/  LOP3.LUT R138, R8, 0xff800000, RZ, 0xc0, !PT ;  /* 0xff800000088a7812 */ /* 0x000fe200078ec0ff */
[----:B-1----:R-:W-:Y:S01]  /*aaf0*/  FMUL R95, R9, R121 ;  /* 0x00000079095f7220 */ /* 0x002fe20000400000 */
[----:B------:R-:W-:Y:S01]  /*ab00*/  LOP3.LUT R205, R247, 0x1c, RZ, 0xc0, !PT ;  /* 0x0000001cf7cd7812 */ /* 0x000fe200078ec0ff */
[----:B------:R-:W-:Y:S01]  /*ab10*/  @!P1 FMUL R112, R112, 16777216 ;  /* 0x4b80000070709820 */ /* 0x000fe20000400000 */
[----:B------:R-:W-:Y:S01]  /*ab20*/  @!P1 FMUL R104, R104, 16777216 ;  /* 0x4b80000068689820 */ /* 0x000fe20000400000 */
[----:B------:R-:W-:Y:S01]  /*ab30*/  FMUL R121, R9, R12 ;  /* 0x0000000c09797220 */ /* 0x000fe20000400000 */
        /* <DEDUP_REMOVED lines=8> */
[----:B------:R-:W-:Y:S01]  /*abc0*/  F2FP.F16.F32.PACK_AB R12, R11, R160 ;  /* 0x000000a00b0c723e */ /* 0x000fe200000000ff */
[----:B------:R-:W-:Y:S01]  /*abd0*/  @!P1 FMUL R145, R145, 16777216 ;  /* 0x4b80000091919820 */ /* 0x000fe20000400000 */
[----:B------:R-:W-:Y:S01]  /*abe0*/  FSEL R207, RZ, -23, P3 ;  /* 0xc1b80000ffcf7808 */ /* 0x000fe20001800000 */
        /* <DEDUP_REMOVED lines=19> */
[----:B------:R-:W-:Y:S01]  /*ad20*/  I2FP.F32.S32 R8, R138 ;  /* 0x0000008a00087245 */ /* 0x000fe20000201400 */
[----:B------:R-:W-:-:S02]  /*ad30*/  VIADD R11, R40, 0xc0cafb0d ;  /* 0xc0cafb0d280b7836 */ /* 0x000fc40000000000 */
[----:B------:R-:W-:Y:S01]  /*ad40*/  FMUL R107, R9, R112 ;  /* 0x00000070096b7220 */ /* 0x000fe20000400000 */
[----:B------:R-:W-:Y:S02]  /*ad50*/  IMAD.SHL.U32 R205, R205, 0x4, RZ ;  /* 0x00000004cdcd7824 */ /* 0x000fe400078e00ff */
        /* <DEDUP_REMOVED lines=30> */
[----:B------:R-:W-:Y:S01]  /*af40*/  FFMA.FTZ R207, R8, 1.1920928955078125e-07, R207 ;  /* 0x3400000008cf7823 */ /* 0x000fe200000100cf */
[----:B------:R-:W-:Y:S01]  /*af50*/  F2FP.F16.F32.PACK_AB R9, R157, R10 ;  /* 0x0000000a9d09723e */ /* 0x000fe200000000ff */
[----:B------:R-:W-:Y:S01]  /*af60*/  IMAD.IADD R55, R28, 0x1, -R55 ;  /* 0x000000011c377824 */ /* 0x000fe200078e0a37 */
[----:B------:R-:W-:Y:S01]  /*af70*/  LOP3.LUT R53, R11, 0xff800000, RZ, 0xc0, !PT ;  /* 0xff8000000b357812 */ /* 0x000fe200078ec0ff */
[----:B------:R-:W-:Y:S01]  /*af80*/  IMAD.IADD R138, R41, 0x1, -R138 ;  /* 0x00000001298a7824 */ /* 0x000fe200078e0a8a */
[----:B------:R-:W-:Y:S01]  /*af90*/  F2FP.F16.F32.PACK_AB R8, R159, R162 ;  /* 0x000000a29f08723e */ /* 0x000fe200000000ff */
[----:B------:R-:W-:Y:S01]  /*afa0*/  FADD R55, R55, -1 ;  /* 0xbf80000037377421 */ /* 0x000fe20000000000 */
[----:B------:R-:W-:Y:S01]  /*afb0*/  F2FP.F16.F32.PACK_AB R10, R152, R153 ;  /* 0x00000099980a723e */ /* 0x000fe200000000ff */
[----:B------:R-:W1:Y:S01]  /*afc0*/  S2R R213, SR_CTAID.X ;  /* 0x0000000000d57919 */ /* 0x000e620000002500 */
[----:B------:R-:W-:Y:S01]  /*afd0*/  F2FP.F16.F32.PACK_AB R11, R131, R134 ;  /* 0x00000086830b723e */ /* 0x000fe200000000ff */
[----:B------:R-:W2:Y:S01]  /*afe0*/  LDCU.64 UR4, c[0x0][0x3e0] ;  /* 0x00007c00ff0477ac */ /* 0x000ea20008000a00 */
[----:B------:R-:W-:Y:S01]  /*aff0*/  LOP3.LUT R96, R114, R205, RZ, 0x3c, !PT ;  /* 0x000000cd72607212 */ /* 0x000fe200078e3cff */
[----:B------:R-:W3:Y:S01]  /*b000*/  S2R R237, SR_TID.X ;  /* 0x0000000000ed7919 */ /* 0x000ee20000002100 */
[----:B------:R-:W-:Y:S01]  /*b010*/  SHF.R.U32.HI R247, RZ, 0x5, R247 ;  /* 0x00000005fff77819 */ /* 0x000fe200000116f7 */
[----:B------:R-:W4:Y:S01]  /*b020*/  LDC.64 R202, c[0x0][0x398] ;  /* 0x0000e600ffca7b82 */ /* 0x000f220000000a00 */
[----:B------:R-:W-:Y:S01]  /*b030*/  F2FP.F16.F32.PACK_AB R16, R14, R17 ;  /* 0x000000110e10723e */ /* 0x000fe200000000ff */
[----:B------:R5:W-:Y:S01]  /*b040*/  STS.128 [R96+UR6], R8 ;  /* 0x0000000860007988 */ /* 0x000be20008000c06 */
[----:B------:R-:W-:Y:S01]  /*b050*/  F2FP.F16.F32.PACK_AB R13, R155, R158 ;  /* 0x0000009e9b0d723e */ /* 0x000fe200000000ff */
[----:B------:R-:W-:Y:S01]  /*b060*/  FMUL R58, R193, R58 ;  /* 0x0000003ac13a7220 */ /* 0x000fe20000400000 */
[----:B------:R-:W-:Y:S01]  /*b070*/  F2FP.F16.F32.PACK_AB R14, R151, R154 ;  /* 0x0000009a970e723e */ /* 0x000fe200000000ff */
[----:B------:R-:W-:Y:S01]  /*b080*/  FMUL R36, R193, R36 ;  /* 0x00000024c1247220 */ /* 0x000fe20000400000 */
[----:B------:R-:W-:Y:S01]  /*b090*/  F2FP.F16.F32.PACK_AB R15, R21, R24 ;  /* 0x00000018150f723e */ /* 0x000fe200000000ff */
[----:B------:R-:W-:Y:S01]  /*b0a0*/  FMUL R56, R193, R56 ;  /* 0x00000038c1387220 */ /* 0x000fe20000400000 */
[----:B------:R-:W-:Y:S01]  /*b0b0*/  IADD3 R54, PT, PT, R29, -R54, RZ ;  /* 0x800000361d367210 */ /* 0x000fe20007ffe0ff */
[----:B------:R-:W-:Y:S01]  /*b0c0*/  FMUL R61, R193, R161 ;  /* 0x000000a1c13d7220 */ /* 0x000fe20000400000 */
[----:B------:R-:W-:Y:S01]  /*b0d0*/  F2FP.F16.F32.PACK_AB R21, R123, R50 ;  /* 0x000000327b15723e */ /* 0x000fe200000000ff */
[----:B------:R0:W-:Y:S01]  /*b0e0*/  STS.128 [R96+UR6+0x200], R12 ;  /* 0x0002000c60007988 */ /* 0x0001e20008000c06 */
[----:B------:R-:W-:-:S02]  /*b0f0*/  IMAD.MOV.U32 R50, RZ, RZ, 0x3dc6b27f ;  /* 0x3dc6b27fff327424 */ /* 0x000fc400078e00ff */
[----:B------:R-:W-:Y:S01]  /*b100*/  FADD R54, R54, -1 ;  /* 0xbf80000036367421 */ /* 0x000fe20000000000 */
[----:B------:R-:W-:Y:S01]  /*b110*/  FSEL R20, RZ, -23, P4 ;  /* 0xc1b80000ff147808 */ /* 0x000fe20002000000 */
[----:B--2---:R-:W-:Y:S01]  /*b120*/  UIMAD UR4, UR7, UR4, URZ ;  /* 0x00000004070472a4 */ /* 0x004fe2000f8e02ff */
[----:B------:R-:W-:Y:S01]  /*b130*/  I2FP.F32.S32 R23, R53 ;  /* 0x0000003500177245 */ /* 0x000fe20000201400 */
[----:B-----5:R-:W-:Y:S01]  /*b140*/  FFMA.FTZ R11, R54, R50, -0.16845393180847167969 ;  /* 0xbe2c7f30360b7423 */ /* 0x020fe20000010032 */
[----:B------:R-:W-:Y:S01]  /*b150*/  SGXT.U32 R10, R247, 0x2 ;  /* 0x00000002f70a781a */ /* 0x000fe20000000000 */
[----:B------:R-:W-:Y:S01]  /*b160*/  USHF.L.U32 UR8, UR4, 0x1, URZ ;  /* 0x0000000104087899 */ /* 0x000fe200080006ff */
[----:B------:R-:W-:Y:S01]  /*b170*/  F2FP.F16.F32.PACK_AB R9, R105, R116 ;  /* 0x000000746909723e */ /* 0x000fe200000000ff */
[----:B------:R-:W-:Y:S01]  /*b180*/  FFMA.FTZ R206, R23, 1.1920928955078125e-07, R20 ;  /* 0x3400000017ce7823 */ /* 0x000fe20000010014 */
[----:B------:R-:W-:Y:S02]  /*b190*/  F2FP.F16.F32.PACK_AB R17, R127, R130 ;  /* 0x000000827f11723e */ /* 0x000fe400000000ff */
[----:B------:R-:W-:-:S02]  /*b1a0*/  F2FP.F16.F32.PACK_AB R18, R125, R126 ;  /* 0x0000007e7d12723e */ /* 0x000fc400000000ff */
[----:B------:R-:W-:Y:S01]  /*b1b0*/  F2FP.F16.F32.PACK_AB R19, R119, R122 ;  /* 0x0000007a7713723e */ /* 0x000fe200000000ff */
[----:B0-----:R-:W-:Y:S01]  /*b1c0*/  FFMA.FTZ R15, R54, R11, 0.1716887056827545166 ;  /* 0x3e2fcf2a360f7423 */ /* 0x001fe2000001000b */
[----:B------:R-:W-:Y:S01]  /*b1d0*/  F2FP.F16.F32.PACK_AB R13, R100, R113 ;  /* 0x00000071640d723e */ /* 0x000fe200000000ff */
[----:B------:R-:W-:Y:S01]  /*b1e0*/  IMAD R100, R10, R199, RZ ;  /* 0x000000c70a647224 */ /* 0x000fe200078e02ff */
[----:B------:R-:W-:Y:S01]  /*b1f0*/  F2FP.F16.F32.PACK_AB R10, R104, R97 ;  /* 0x00000061680a723e */ /* 0x000fe200000000ff */
[----:B------:R0:W-:Y:S01]  /*b200*/  STS.128 [R96+UR6+0x80], R16 ;  /* 0x0000801060007988 */ /* 0x0001e20008000c06 */
[----:B------:R-:W-:Y:S01]  /*b210*/  F2FP.F16.F32.PACK_AB R11, R108, R27 ;  /* 0x0000001b6c0b723e */ /* 0x000fe200000000ff */
[----:B------:R-:W-:Y:S01]  /*b220*/  IMAD R104, R199, 0x4, R100 ;  /* 0x00000004c7687824 */ /* 0x000fe200078e0264 */
[----:B------:R-:W-:Y:S02]  /*b230*/  F2FP.F16.F32.PACK_AB R14, R101, R112 ;  /* 0x00000070650e723e */ /* 0x000fe400000000ff */
[----:B------:R-:W-:Y:S01]  /*b240*/  F2FP.F16.F32.PACK_AB R23, R110, R111 ;  /* 0x0000006f6e17723e */ /* 0x000fe200000000ff */
[----:B------:R-:W-:Y:S01]  /*b250*/  IMAD R108, R199, 0x4, R104 ;  /* 0x00000004c76c7824 */ /* 0x000fe200078e0268 */
[----:B------:R-:W-:-:S02]  /*b260*/  F2FP.F16.F32.PACK_AB R20, R22, R25 ;  /* 0x000000191614723e */ /* 0x000fc400000000ff */
[----:B------:R-:W-:Y:S02]  /*b270*/  F2FP.F16.F32.PACK_AB R22, R115, R118 ;  /* 0x000000767316723e */ /* 0x000fe400000000ff */
[----:B------:R-:W-:Y:S02]  /*b280*/  LEA R116, R199, R108, 0x2 ;  /* 0x0000006cc7747211 */ /* 0x000fe400078e10ff */
[----:B------:R-:W-:Y:S01]  /*b290*/  F2FP.F16.F32.PACK_AB R8, R120, R121 ;  /* 0x000000797808723e */ /* 0x000fe200000000ff */
[----:B------:R-:W-:Y:S01]  /*b2a0*/  STS.128 [R96+UR6+0x280], R20 ;  /* 0x0002801460007988 */ /* 0x000fe20008000c06 */
[----:B------:R-:W-:Y:S01]  /*b2b0*/  F2FP.F16.F32.PACK_AB R12, R117, R124 ;  /* 0x0000007c750c723e */ /* 0x000fe200000000ff */
[C---:B------:R-:W-:Y:S02]  /*b2c0*/  IMAD R114, R199.reuse, 0x4, R116 ;  /* 0x00000004c7727824 */ /* 0x040fe400078e0274 */
[----:B0-----:R-:W-:Y:S01]  /*b2d0*/  FFMA.FTZ R17, R54, R15, -0.17900948226451873779 ;  /* 0xbe374e4336117423 */ /* 0x001fe2000001000f */
[----:B------:R0:W-:Y:S01]  /*b2e0*/  STS.128 [R96+UR6+0x100], R8 ;  /* 0x0001000860007988 */ /* 0x0001e20008000c06 */
[----:B------:R-:W-:Y:S01]  /*b2f0*/  IADD3 R53, PT, PT, R40, -R53, RZ ;  /* 0x8000003528357210 */ /* 0x000fe20007ffe0ff */
[----:B------:R-:W-:-:S02]  /*b300*/  IMAD R112, R199, 0x4, R114 ;  /* 0x00000004c7707824 */ /* 0x000fc400078e0272 */
[C---:B------:R-:W-:Y:S01]  /*b310*/  FFMA.FTZ R17, R54.reuse, R17, 0.20512372255325317383 ;  /* 0x3e520bf436117423 */ /* 0x040fe20000010011 */
[----:B------:R-:W-:Y:S01]  /*b320*/  F2FP.F16.F32.PACK_AB R15, R109, R26 ;  /* 0x0000001a6d0f723e */ /* 0x000fe200000000ff */
[----:B------:R-:W-:Y:S02]  /*b330*/  IMAD R110, R199, 0x4, R112 ;  /* 0x00000004c76e7824 */ /* 0x000fe400078e0270 */
[C---:B------:R-:W-:Y:S01]  /*b340*/  FFMA.FTZ R17, R54.reuse, R17, -0.24046532809734344482 ;  /* 0xbe763c8b36117423 */ /* 0x040fe20000010011 */
[----:B------:R-:W-:Y:S01]  /*b350*/  FADD R53, R53, -1 ;  /* 0xbf80000035357421 */ /* 0x000fe20000000000 */
[----:B------:R-:W-:Y:S01]  /*b360*/  F2FP.F16.F32.PACK_AB R18, R135, R140 ;  /* 0x0000008c8712723e */ /* 0x000fe200000000ff */
[----:B------:R2:W-:Y:S01]  /*b370*/  STS.128 [R96+UR6+0x300], R12 ;  /* 0x0003000c60007988 */ /* 0x0005e20008000c06 */
[----:B------:R-:W-:Y:S01]  /*b380*/  LEA R118, R199, R110, 0x2 ;  /* 0x0000006ec7767211 */ /* 0x000fe200078e10ff */
[----:B------:R-:W-:Y:S01]  /*b390*/  FFMA.FTZ R19, R54, R17, 0.28857114911079406738 ;  /* 0x3e93bf9936137423 */ /* 0x000fe20000010011 */
[----:B------:R-:W-:-:S02]  /*b3a0*/  F2FP.F16.F32.PACK_AB R17, R142, R143 ;  /* 0x0000008f8e11723e */ /* 0x000fc400000000ff */
[----:B------:R-:W-:Y:S01]  /*b3b0*/  F2FP.F16.F32.PACK_AB R25, R141, R146 ;  /* 0x000000928d19723e */ /* 0x000fe200000000ff */
[----:B------:R-:W-:Y:S02]  /*b3c0*/  IMAD R120, R199, 0x4, R118 ;  /* 0x00000004c7787824 */ /* 0x000fe400078e0276 */
[----:B------:R-:W-:Y:S01]  /*b3d0*/  FFMA.FTZ R19, R54, R19, -0.36067417263984680176 ;  /* 0xbeb8aa4936137423 */ /* 0x000fe20000010013 */
[----:B0-----:R-:W-:Y:S01]  /*b3e0*/  FFMA.FTZ R8, R55, R50, -0.16845393180847167969 ;  /* 0xbe2c7f3037087423 */ /* 0x001fe20000010032 */
[----:B------:R-:W-:Y:S01]  /*b3f0*/  F2FP.F16.F32.PACK_AB R16, R148, R149 ;  /* 0x000000959410723e */ /* 0x000fe200000000ff */
[----:B------:R-:W-:Y:S02]  /*b400*/  IMAD R124, R199, 0x4, R120 ;  /* 0x00000004c77c7824 */ /* 0x000fe400078e0278 */
[----:B------:R-:W-:Y:S01]  /*b410*/  FFMA.FTZ R9, R54, R19, 0.48089820146560668945 ;  /* 0x3ef6384a36097423 */ /* 0x000fe20000010013 */
[----:B------:R-:W-:Y:S01]  /*b420*/  FFMA.FTZ R8, R55, R8, 0.1716887056827545166 ;  /* 0x3e2fcf2a37087423 */ /* 0x000fe20000010008 */
[----:B------:R-:W-:Y:S01]  /*b430*/  F2FP.F16.F32.PACK_AB R24, R147, R150 ;  /* 0x000000969318723e */ /* 0x000fe200000000ff */
[----:B------:R-:W-:-:S02]  /*b440*/  IMAD R130, R199, 0x4, R124 ;  /* 0x00000004c7827824 */ /* 0x000fc400078e027c */
[C---:B------:R-:W-:Y:S01]  /*b450*/  FFMA.FTZ R9, R54.reuse, R9, -0.72134751081466674805 ;  /* 0xbf38aa3b36097423 */ /* 0x040fe20000010009 */
[----:B------:R-:W-:Y:S01]  /*b460*/  FFMA.FTZ R8, R55, R8, -0.17900948226451873779 ;  /* 0xbe374e4337087423 */ /* 0x000fe20000010008 */
[----:B--2---:R-:W-:Y:S01]  /*b470*/  FFMA.FTZ R12, R53, R50, -0.16845393180847167969 ;  /* 0xbe2c7f30350c7423 */ /* 0x004fe20000010032 */
[----:B------:R-:W-:Y:S02]  /*b480*/  IMAD R122, R199, 0x4, R130 ;  /* 0x00000004c77a7824 */ /* 0x000fe400078e0282 */
[----:B------:R-:W-:Y:S01]  /*b490*/  FMUL R9, R54, R9 ;  /* 0x0000000936097220 */ /* 0x000fe20000400000 */
[----:B------:R-:W-:Y:S01]  /*b4a0*/  FFMA.FTZ R8, R55, R8, 0.20512372255325317383 ;  /* 0x3e520bf437087423 */ /* 0x000fe20000010008 */
[----:B------:R-:W-:Y:S01]  /*b4b0*/  FFMA.FTZ R12, R53, R12, 0.1716887056827545166 ;  /* 0x3e2fcf2a350c7423 */ /* 0x000fe2000001000c */
[----:B------:R-:W-:Y:S01]  /*b4c0*/  F2FP.F16.F32.PACK_AB R26, R52, R139 ;  /* 0x0000008b341a723e */ /* 0x000fe200000000ff */
[C---:B------:R-:W-:Y:S01]  /*b4d0*/  FMUL R9, R54.reuse, R9 ;  /* 0x0000000936097220 */ /* 0x040fe20000400000 */
[----:B------:R-:W-:Y:S01]  /*b4e0*/  LEA R128, R199, R122, 0x2 ;  /* 0x0000007ac7807211 */ /* 0x000fe200078e10ff */
[----:B------:R-:W-:Y:S01]  /*b4f0*/  FFMA.FTZ R8, R55, R8, -0.24046532809734344482 ;  /* 0xbe763c8b37087423 */ /* 0x000fe20000010008 */
[----:B------:R-:W-:Y:S01]  /*b500*/  FFMA.FTZ R12, R53, R12, -0.17900948226451873779 ;  /* 0xbe374e43350c7423 */ /* 0x000fe2000001000c */
[----:B------:R-:W-:Y:S01]  /*b510*/  FFMA.FTZ R54, R54, 1.4426950216293334961, R9 ;  /* 0x3fb8aa3b36367823 */ /* 0x000fe20000010009 */
[----:B------:R-:W-:Y:S01]  /*b520*/  FADD R9, R138, -1 ;  /* 0xbf8000008a097421 */ /* 0x000fe20000000000 */
[----:B------:R-:W-:-:S02]  /*b530*/  IMAD R126, R199, 0x4, R128 ;  /* 0x00000004c77e7824 */ /* 0x000fc400078e0280 */
[----:B------:R-:W-:Y:S01]  /*b540*/  FFMA.FTZ R8, R55, R8, 0.28857114911079406738 ;  /* 0x3e93bf9937087423 */ /* 0x000fe20000010008 */
[----:B------:R-:W-:Y:S01]  /*b550*/  FFMA.FTZ R12, R53, R12, 0.20512372255325317383 ;  /* 0x3e520bf4350c7423 */ /* 0x000fe2000001000c */
[----:B------:R-:W-:Y:S01]  /*b560*/  FFMA.FTZ R10, R9, R50, -0.16845393180847167969 ;  /* 0xbe2c7f30090a7423 */ /* 0x000fe20000010032 */
[----:B------:R-:W-:Y:S02]  /*b570*/  IMAD R136, R199, 0x4, R126 ;  /* 0x00000004c7887824 */ /* 0x000fe400078e027e */
[----:B------:R-:W-:Y:S01]  /*b580*/  FFMA.FTZ R8, R55, R8, -0.36067417263984680176 ;  /* 0xbeb8aa4937087423 */ /* 0x000fe20000010008 */
[----:B------:R-:W-:Y:S01]  /*b590*/  FFMA.FTZ R12, R53, R12, -0.24046532809734344482 ;  /* 0xbe763c8b350c7423 */ /* 0x000fe2000001000c */
[----:B------:R-:W-:Y:S01]  /*b5a0*/  FFMA.FTZ R10, R9, R10, 0.1716887056827545166 ;  /* 0x3e2fcf2a090a7423 */ /* 0x000fe2000001000a */
[----:B------:R-:W-:Y:S02]  /*b5b0*/  IMAD R132, R199, 0x4, R136 ;  /* 0x00000004c7847824 */ /* 0x000fe400078e0288 */
[----:B------:R-:W-:Y:S01]  /*b5c0*/  FFMA.FTZ R8, R55, R8, 0.48089820146560668945 ;  /* 0x3ef6384a37087423 */ /* 0x000fe20000010008 */
[----:B------:R-:W-:Y:S01]  /*b5d0*/  F2FP.F16.F32.PACK_AB R19, R45, R48 ;  /* 0x000000302d13723e */ /* 0x000fe200000000ff */
[----:B------:R-:W-:Y:S01]  /*b5e0*/  FFMA.FTZ R10, R9, R10, -0.17900948226451873779 ;  /* 0xbe374e43090a7423 */ /* 0x000fe2000001000a */
[----:B------:R-:W-:Y:S01]  /*b5f0*/  F2FP.F16.F32.PACK_AB R27, R44, R49 ;  /* 0x000000312c1b723e */ /* 0x000fe200000000ff */
[----:B------:R-:W-:Y:S01]  /*b600*/  FFMA.FTZ R12, R53, R12, 0.28857114911079406738 ;  /* 0x3e93bf99350c7423 */ /* 0x000fe2000001000c */
[----:B------:R-:W-:Y:S01]  /*b610*/  LEA R134, R199, R132, 0x2 ;  /* 0x00000084c7867211 */ /* 0x000fe200078e10ff */
[----:B------:R-:W-:Y:S01]  /*b620*/  FFMA.FTZ R10, R9, R10, 0.20512372255325317383 ;  /* 0x3e520bf4090a7423 */ /* 0x000fe2000001000a */
[----:B------:R-:W-:Y:S01]  /*b630*/  FFMA.FTZ R8, R55, R8, -0.72134751081466674805 ;  /* 0xbf38aa3b37087423 */ /* 0x000fe20000010008 */
[----:B------:R-:W-:Y:S01]  /*b640*/  ISETP.GE.U32.AND P6, PT, R28, 0x7f800000, PT ;  /* 0x7f8000001c00780c */ /* 0x000fe20003fc6070 */
[----:B------:R-:W-:Y:S01]  /*b650*/  FFMA.FTZ R12, R53, R12, -0.36067417263984680176 ;  /* 0xbeb8aa49350c7423 */ /* 0x000fe2000001000c */
[----:B------:R-:W-:-:S02]  /*b660*/  IMAD R138, R199, 0x4, R134 ;  /* 0x00000004c78a7824 */ /* 0x000fc400078e0286 */
[----:B------:R-:W-:Y:S01]  /*b670*/  FFMA.FTZ R10, R9, R10, -0.24046532809734344482 ;  /* 0xbe763c8b090a7423 */ /* 0x000fe2000001000a */
[----:B------:R-:W-:Y:S01]  /*b680*/  ISETP.GE.U32.AND P2, PT, R29, 0x7f800000, PT ;  /* 0x7f8000001d00780c */ /* 0x000fe20003f46070 */
[----:B------:R-:W-:Y:S01]  /*b690*/  STS.128 [R96+UR6+0x180], R16 ;  /* 0x0001801060007988 */ /* 0x000fe20008000c06 */
[----:B------:R-:W-:Y:S02]  /*b6a0*/  IMAD R140, R199, 0x4, R138 ;  /* 0x00000004c78c7824 */ /* 0x000fe400078e028a */
[----:B------:R-:W-:Y:S01]  /*b6b0*/  FFMA.FTZ R10, R9, R10, 0.28857114911079406738 ;  /* 0x3e93bf99090a7423 */ /* 0x000fe2000001000a */
[----:B------:R-:W-:Y:S01]  /*b6c0*/  FMUL R8, R55, R8 ;  /* 0x0000000837087220 */ /* 0x000fe20000400000 */
[----:B------:R0:W-:Y:S01]  /*b6d0*/  STS.128 [R96+UR6+0x380], R24 ;  /* 0x0003801860007988 */ /* 0x0001e20008000c06 */
[----:B------:R-:W-:Y:S02]  /*b6e0*/  IMAD R142, R199, 0x4, R140 ;  /* 0x00000004c78e7824 */ /* 0x000fe400078e028c */
[----:B------:R-:W-:Y:S01]  /*b6f0*/  FFMA.FTZ R10, R9, R10, -0.36067417263984680176 ;  /* 0xbeb8aa49090a7423 */ /* 0x000fe2000001000a */
[----:B------:R-:W-:Y:S01]  /*b700*/  FFMA.FTZ R12, R53, R12, 0.48089820146560668945 ;  /* 0x3ef6384a350c7423 */ /* 0x000fe2000001000c */
[----:B------:R-:W-:Y:S01]  /*b710*/  BAR.SYNC.DEFER_BLOCKING 0x0 ;  /* 0x0000000000007b1d */ /* 0x000fe20000010000 */
[----:B------:R-:W-:Y:S01]  /*b720*/  ISETP.GE.U32.AND P1, PT, R41, 0x7f800000, PT ;  /* 0x7f8000002900780c */ /* 0x000fe20003f26070 */
[----:B------:R-:W-:Y:S01]  /*b730*/  FFMA.FTZ R10, R9, R10, 0.48089820146560668945 ;  /* 0x3ef6384a090a7423 */ /* 0x000fe2000001000a */
[----:B------:R-:W-:Y:S01]  /*b740*/  LEA R144, R199, R142, 0x2 ;  /* 0x0000008ec7907211 */ /* 0x000fe200078e10ff */
[----:B------:R-:W-:Y:S01]  /*b750*/  FMUL R8, R55, R8 ;  /* 0x0000000837087220 */ /* 0x000fe20000400000 */
[----:B------:R-:W-:Y:S01]  /*b760*/  ISETP.GE.U32.AND P5, PT, R40, 0x7f800000, PT ;  /* 0x7f8000002800780c */ /* 0x000fe20003fa6070 */
[----:B------:R-:W-:Y:S01]  /*b770*/  FFMA.FTZ R10, R9, R10, -0.72134751081466674805 ;  /* 0xbf38aa3b090a7423 */ /* 0x000fe2000001000a */
[----:B------:R-:W-:Y:S01]  /*b780*/  FFMA.FTZ R12, R53, R12, -0.72134751081466674805 ;  /* 0xbf38aa3b350c7423 */ /* 0x000fe2000001000c */
[----:B------:R-:W-:-:S02]  /*b790*/  IMAD R146, R199, 0x4, R144 ;  /* 0x00000004c7927824 */ /* 0x000fc400078e0290 */
[----:B------:R-:W-:Y:S01]  /*b7a0*/  FFMA.FTZ R55, R55, 1.4426950216293334961, R8 ;  /* 0x3fb8aa3b37377823 */ /* 0x000fe20000010008 */
[----:B------:R-:W-:Y:S01]  /*b7b0*/  FMUL R10, R9, R10 ;  /* 0x0000000a090a7220 */ /* 0x000fe20000400000 */
[----:B------:R-:W-:Y:S01]  /*b7c0*/  FMUL R12, R53, R12 ;  /* 0x0000000c350c7220 */ /* 0x000fe20000400000 */
[----:B------:R-:W-:Y:S01]  /*b7d0*/  IMAD R148, R199, 0x4, R146 ;  /* 0x00000004c7947824 */ /* 0x000fe200078e0292 */
[----:B------:R-:W-:Y:S01]  /*b7e0*/  @P2 MOV R8, 0x7f800000 ;  /* 0x7f80000000082802 */ /* 0x000fe20000000f00 */
[----:B------:R-:W-:Y:S01]  /*b7f0*/  FMUL R10, R9, R10 ;  /* 0x0000000a090a7220 */ /* 0x000fe20000400000 */
[----:B------:R-:W-:Y:S01]  /*b800*/  FADD R208, R208, R55 ;  /* 0x00000037d0d07221 */ /* 0x000fe20000000000 */
[----:B------:R-:W-:Y:S02]  /*b810*/  IMAD R158, R199, 0x4, R148 ;  /* 0x00000004c79e7824 */ /* 0x000fe400078e0294 */
[----:B------:R-:W-:Y:S01]  /*b820*/  FMUL R12, R53, R12 ;  /* 0x0000000c350c7220 */ /* 0x000fe20000400000 */
[----:B------:R-:W-:Y:S01]  /*b830*/  FFMA.FTZ R10, R9, 1.4426950216293334961, R10 ;  /* 0x3fb8aa3b090a7823 */ /* 0x000fe2000001000a */
[----:B------:R-:W-:Y:S01]  /*b840*/  @P6 IMAD.MOV.U32 R9, RZ, RZ, 0x7f800000 ;  /* 0x7f800000ff096424 */ /* 0x000fe200078e00ff */
[----:B------:R-:W-:Y:S01]  /*b850*/  FSETP.NEU.AND P3, PT, R28, RZ, PT ;  /* 0x000000ff1c00720b */ /* 0x000fe20003f6d000 */
[----:B------:R-:W-:-:S02]  /*b860*/  IMAD R154, R199, 0x4, R158 ;  /* 0x00000004c79a7824 */ /* 0x000fc400078e029e */
[----:B------:R-:W-:Y:S01]  /*b870*/  FADD R209, R209, R54 ;  /* 0x00000036d1d17221 */ /* 0x000fe20000000000 */
[----:B------:R-:W-:Y:S01]  /*b880*/  @P6 FFMA.FTZ R208, R28, R9, +INF ;  /* 0x7f8000001cd06423 */ /* 0x000fe20000010009 */
[----:B------:R-:W-:Y:S01]  /*b890*/  F2FP.F16.F32.PACK_AB R28, R156, R51 ;  /* 0x000000339c1c723e */ /* 0x000fe200000000ff */
[----:B------:R-:W-:Y:S02]  /*b8a0*/  IMAD R160, R199, 0x4, R154 ;  /* 0x00000004c7a07824 */ /* 0x000fe400078e029a */
[----:B------:R-:W-:Y:S01]  /*b8b0*/  @P2 FFMA.FTZ R209, R29, R8, +INF ;  /* 0x7f8000001dd12423 */ /* 0x000fe20000010008 */
[----:B------:R-:W-:Y:S01]  /*b8c0*/  @P1 MOV R8, 0x7f800000 ;  /* 0x7f80000000081802 */ /* 0x000fe20000000f00 */
[----:B------:R-:W-:Y:S01]  /*b8d0*/  FFMA.FTZ R53, R53, 1.4426950216293334961, R12 ;  /* 0x3fb8aa3b35357823 */ /* 0x000fe2000001000c */
[----:B------:R-:W-:Y:S01]  /*b8e0*/  IMAD R150, R199, 0x4, R160 ;  /* 0x00000004c7967824 */ /* 0x000fe200078e02a0 */
[----:B------:R-:W-:Y:S01]  /*b8f0*/  LOP3.LUT R212, R5, 0x40, RZ, 0x3c, !PT ;  /* 0x0000004005d47812 */ /* 0x000fe200078e3cff */
[----:B------:R-:W-:-:S02]  /*b900*/  @P5 IMAD.MOV.U32 R9, RZ, RZ, 0x7f800000 ;  /* 0x7f800000ff095424 */ /* 0x000fc400078e00ff */
[----:B------:R-:W-:Y:S01]  /*b910*/  FADD R207, R207, R10 ;  /* 0x0000000acfcf7221 */ /* 0x000fe20000000000 */
[----:B------:R-:W-:Y:S02]  /*b920*/  IMAD R152, R199, 0x4, R150 ;  /* 0x00000004c7987824 */ /* 0x000fe400078e0296 */
[----:B------:R-:W-:Y:S01]  /*b930*/  FADD R206, R206, R53 ;  /* 0x00000035cece7221 */ /* 0x000fe20000000000 */
[----:B------:R-:W-:Y:S01]  /*b940*/  FSETP.NEU.AND P4, PT, R29, RZ, PT ;  /* 0x000000ff1d00720b */ /* 0x000fe20003f8d000 */
[C---:B------:R-:W-:Y:S01]  /*b950*/  @P1 FFMA.FTZ R207, R41.reuse, R8, +INF ;  /* 0x7f80000029cf1423 */ /* 0x040fe20000010008 */
[----:B------:R-:W-:Y:S01]  /*b960*/  FSETP.NEU.AND P2, PT, R41, RZ, PT ;  /* 0x000000ff2900720b */ /* 0x000fe20003f4d000 */
[C---:B------:R-:W-:Y:S01]  /*b970*/  @P5 FFMA.FTZ R206, R40.reuse, R9, +INF ;  /* 0x7f80000028ce5423 */ /* 0x040fe20000010009 */
[----:B------:R-:W-:Y:S01]  /*b980*/  LEA R156, R199, R152, 0x2 ;  /* 0x00000098c79c7211 */ /* 0x000fe200078e10ff */
[----:B------:R-:W-:Y:S01]  /*b990*/  LDS.128 R52, [R5+UR6+0x400] ;  /* 0x0004000605347984 */ /* 0x000fe20008000c00 */
[----:B------:R-:W-:-:S02]  /*b9a0*/  FSETP.NEU.AND P1, PT, R40, RZ, PT ;  /* 0x000000ff2800720b */ /* 0x000fc40003f2d000 */
[----:B------:R-:W-:Y:S01]  /*b9b0*/  F2FP.F16.F32.PACK_AB R29, R47, R46 ;  /* 0x0000002e2f1d723e */ /* 0x000fe200000000ff */
[C---:B------:R-:W-:Y:S01]  /*b9c0*/  IMAD R162, R199.reuse, 0x4, R156 ;  /* 0x00000004c7a27824 */ /* 0x040fe200078e029c */
[----:B------:R-:W-:Y:S01]  /*b9d0*/  F2FP.F16.F32.PACK_AB R30, R30, R43 ;  /* 0x0000002b1e1e723e */ /* 0x000fe200000000ff */
[----:B------:R-:W2:Y:S01]  /*b9e0*/  LDS.128 R20, [R5+UR6+0x800] ;  /* 0x0008000605147984 */ /* 0x000ea20008000c00 */
[----:B------:R-:W-:Y:S02]  /*b9f0*/  F2FP.F16.F32.PACK_AB R31, R42, R31 ;  /* 0x0000001f2a1f723e */ /* 0x000fe400000000ff */
[----:B0-----:R-:W-:Y:S01]  /*ba00*/  F2FP.F16.F32.PACK_AB R24, R84, R85 ;  /* 0x000000555418723e */ /* 0x001fe200000000ff */
[----:B------:R-:W0:Y:S01]  /*ba10*/  LDS.128 R40, [R5+UR6] ;  /* 0x0000000605287984 */ /* 0x000e220008000c00 */
[----:B------:R-:W-:Y:S01]  /*ba20*/  IMAD R84, R199, 0x4, R162 ;  /* 0x00000004c7547824 */ /* 0x000fe200078e02a2 */
[----:B------:R-:W-:Y:S02]  /*ba30*/  F2FP.F16.F32.PACK_AB R33, R33, R60 ;  /* 0x0000003c2121723e */ /* 0x000fe400000000ff */
[----:B------:R-:W-:Y:S01]  /*ba40*/  LDS.128 R12, [R5+UR6+0xc00] ;  /* 0x000c0006050c7984 */ /* 0x000fe20008000c00 */
[----:B------:R-:W-:Y:S01]  /*ba50*/  IMAD R60, R199, 0x4, R84 ;  /* 0x00000004c73c7824 */ /* 0x000fe200078e0254 */
[----:B------:R-:W-:-:S02]  /*ba60*/  F2FP.F16.F32.PACK_AB R26, R64, R65 ;  /* 0x00000041401a723e */ /* 0x000fc400000000ff */
[----:B------:R-:W5:Y:S01]  /*ba70*/  LDS.128 R44, [R212+UR6] ;  /* 0x00000006d42c7984 */ /* 0x000f620008000c00 */
[----:B------:R-:W-:Y:S02]  /*ba80*/  F2FP.F16.F32.PACK_AB R27, R62, R63 ;  /* 0x0000003f3e1b723e */ /* 0x000fe400000000ff */
[----:B------:R-:W-:Y:S01]  /*ba90*/  LEA R64, R199, R60, 0x2 ;  /* 0x0000003cc7407211 */ /* 0x000fe200078e10ff */
[----:B------:R-:W0:Y:S01]  /*baa0*/  LDS.128 R48, [R212+UR6+0x400] ;  /* 0x00040006d4307984 */ /* 0x000e220008000c00 */
[----:B------:R-:W-:Y:S02]  /*bab0*/  F2FP.F16.F32.PACK_AB R39, R39, R6 ;  /* 0x000000062727723e */ /* 0x000fe400000000ff */
[----:B------:R-:W-:Y:S01]  /*bac0*/  F2FP.F16.F32.PACK_AB R25, R70, R75 ;  /* 0x0000004b4619723e */ /* 0x000fe200000000ff */
[----:B------:R-:W0:Y:S01]  /*bad0*/  LDS.128 R16, [R212+UR6+0x800] ;  /* 0x00080006d4107984 */ /* 0x000e220008000c00 */
[----:B------:R-:W-:Y:S01]  /*bae0*/  IMAD R62, R199, 0x4, R64 ;  /* 0x00000004c73e7824 */ /* 0x000fe200078e0240 */
[----:B-1----:R-:W-:-:S02]  /*baf0*/  SHF.L.U32 R213, R213, 0x5, RZ ;  /* 0x00000005d5d57819 */ /* 0x002fc400000006ff */
[----:B------:R-:W1:Y:S01]  /*bb00*/  LDS.128 R8, [R212+UR6+0xc00] ;  /* 0x000c0006d4087984 */ /* 0x000e620008000c00 */
[C---:B------:R-:W-:Y:S01]  /*bb10*/  IMAD R6, R199.reuse, 0x4, R62 ;  /* 0x00000004c7067824 */ /* 0x040fe200078e023e */
[----:B------:R-:W-:Y:S01]  /*bb20*/  F2FP.F16.F32.PACK_AB R37, R58, R37 ;  /* 0x000000253a25723e */ /* 0x000fe200000000ff */
[----:B------:R-:W-:Y:S02]  /*bb30*/  BAR.SYNC.DEFER_BLOCKING 0x0 ;  /* 0x0000000000007b1d */ /* 0x000fe40000010000 */
[----:B------:R-:W-:Y:S01]  /*bb40*/  IMAD R70, R199, 0x4, R6 ;  /* 0x00000004c7467824 */ /* 0x000fe200078e0206 */
[----:B------:R-:W-:Y:S02]  /*bb50*/  F2FP.F16.F32.PACK_AB R58, R88, R89 ;  /* 0x00000059583a723e */ /* 0x000fe400000000ff */
[----:B---3--:R-:W-:Y:S02]  /*bb60*/  LOP3.LUT R213, R213, 0x1f, R237, 0xf8, !PT ;  /* 0x0000001fd5d57812 */ /* 0x008fe400078ef8ed */
[----:B------:R-:W-:-:S02]  /*bb70*/  F2FP.F16.F32.PACK_AB R36, R59, R36 ;  /* 0x000000243b24723e */ /* 0x000fc400000000ff */
[----:B------:R-:W-:Y:S02]  /*bb80*/  F2FP.F16.F32.PACK_AB R59, R87, R86 ;  /* 0x00000056573b723e */ /* 0x000fe400000000ff */
[----:B------:R-:W-:Y:S01]  /*bb90*/  F2FP.F16.F32.PACK_AB R38, R38, R7 ;  /* 0x000000072626723e */ /* 0x000fe200000000ff */
[----:B------:R-:W-:Y:S01]  /*bba0*/  IMAD R7, R213, UR5, RZ ;  /* 0x00000005d5077c24 */ /* 0x000fe2000f8e02ff */
[----:B------:R-:W-:Y:S01]  /*bbb0*/  F2FP.F16.F32.PACK_AB R34, R34, R57 ;  /* 0x000000392222723e */ /* 0x000fe200000000ff */
[----:B------:R-:W-:Y:S01]  /*bbc0*/  UIMAD.WIDE UR4, UR4, 0x2, URZ ;  /* 0x00000002040478a5 */ /* 0x000fe2000f8e02ff */
[----:B------:R-:W-:Y:S02]  /*bbd0*/  F2FP.F16.F32.PACK_AB R57, R92, R95 ;  /* 0x0000005f5c39723e */ /* 0x000fe400000000ff */
[----:B------:R-:W-:Y:S02]  /*bbe0*/  F2FP.F16.F32.PACK_AB R35, R56, R35 ;  /* 0x000000233823723e */ /* 0x000fe400000000ff */
[----:B------:R-:W-:-:S02]  /*bbf0*/  F2FP.F16.F32.PACK_AB R56, R98, R103 ;  /* 0x000000676238723e */ /* 0x000fc400000000ff */
[----:B------:R-:W-:Y:S02]  /*bc00*/  F2FP.F16.F32.PACK_AB R80, R80, R81 ;  /* 0x000000515050723e */ /* 0x000fe400000000ff */
[----:B------:R-:W-:Y:S01]  /*bc10*/  F2FP.F16.F32.PACK_AB R81, R76, R77 ;  /* 0x0000004d4c51723e */ /* 0x000fe200000000ff */
[----:B------:R3:W-:Y:S01]  /*bc20*/  STS.128 [R96+UR6], R28 ;  /* 0x0000001c60007988 */ /* 0x0007e20008000c06 */
[----:B------:R-:W-:Y:S01]  /*bc30*/  F2FP.F16.F32.PACK_AB R32, R32, R61 ;  /* 0x0000003d2020723e */ /* 0x000fe200000000ff */
[----:B------:R-:W0:Y:S01]  /*bc40*/  LDCU UR4, c[0x0][0x3ec] ;  /* 0x00007d80ff0477ac */ /* 0x000e220008000800 */
[----:B------:R-:W-:Y:S01]  /*bc50*/  FSEL R209, R209, -INF , P4 ;  /* 0xff800000d1d17808 */ /* 0x000fe20002000000 */
[----:B------:R0:W-:Y:S04]  /*bc60*/  STS.128 [R96+UR6+0x200], R24 ;  /* 0x0002001860007988 */ /* 0x0001e80008000c06 */
[----:B------:R-:W-:Y:S04]  /*bc70*/  STS.128 [R96+UR6+0x80], R32 ;  /* 0x0000802060007988 */ /* 0x000fe80008000c06 */
[----:B------:R-:W-:Y:S01]  /*bc80*/  STS.128 [R96+UR6+0x280], R36 ;  /* 0x0002802460007988 */ /* 0x000fe20008000c06 */
[----:B---3--:R-:W-:Y:S01]  /*bc90*/  F2FP.F16.F32.PACK_AB R31, R91, R90 ;  /* 0x0000005a5b1f723e */ /* 0x008fe200000000ff */
[----:B------:R-:W-:Y:S01]  /*bca0*/  IMAD R90, R199, 0x4, R70 ;  /* 0x00000004c75a7824 */ /* 0x000fe200078e0246 */
[----:B------:R-:W-:Y:S01]  /*bcb0*/  F2FP.F16.F32.PACK_AB R30, R93, R94 ;  /* 0x0000005e5d1e723e */ /* 0x000fe200000000ff */
[----:B------:R-:W-:Y:S01]  /*bcc0*/  STS.128 [R96+UR6+0x300], R56 ;  /* 0x0003003860007988 */ /* 0x000fe20008000c06 */
[----:B0-----:R-:W-:Y:S01]  /*bcd0*/  SHF.L.U32 R25, R7, 0x1, RZ ;  /* 0x0000000107197819 */ /* 0x001fe200000006ff */
[----:B------:R-:W-:Y:S01]  /*bce0*/  IMAD R94, R199, 0x4, R90 ;  /* 0x00000004c75e7824 */ /* 0x000fe200078e025a */
[----:B------:R-:W-:Y:S01]  /*bcf0*/  F2FP.F16.F32.PACK_AB R27, R71, R72 ;  /* 0x00000048471b723e */ /* 0x000fe200000000ff */
[----:B------:R-:W-:Y:S01]  /*bd00*/  IMAD.HI R24, R7, 0x2, RZ ;  /* 0x0000000207187827 */ /* 0x000fe200078e02ff */
[----:B----4-:R-:W-:Y:S01]  /*bd10*/  IADD3 R202, P5, P6, R25, UR8, R202 ;  /* 0x0000000819ca7c10 */ /* 0x010fe2000febe0ca */
[----:B------:R-:W-:Y:S01]  /*bd20*/  UIMAD UR4, UR7, UR4, URZ ;  /* 0x00000004070472a4 */ /* 0x000fe2000f8e02ff */
[----:B------:R-:W-:Y:S01]  /*bd30*/  F2FP.F16.F32.PACK_AB R26, R73, R74 ;  /* 0x0000004a491a723e */ /* 0x000fe200000000ff */
[C---:B------:R-:W-:Y:S01]  /*bd40*/  IMAD R88, R199.reuse, 0x4, R94 ;  /* 0x00000004c7587824 */ /* 0x040fe200078e025e */
[----:B------:R-:W-:Y:S01]  /*bd50*/  IADD3.X R203, PT, PT, R24, UR5, R203, P5, P6 ;  /* 0x0000000518cb7c10 */ /* 0x000fe2000afec4cb */
[----:B------:R-:W-:Y:S01]  /*bd60*/  USHF.L.U32 UR7, UR4, 0x2, URZ ;  /* 0x0000000204077899 */ /* 0x000fe200080006ff */
[----:B------:R-:W-:Y:S01]  /*bd70*/  F2FP.F16.F32.PACK_AB R24, R82, R83 ;  /* 0x000000535218723e */ /* 0x000fe200000000ff */
[C---:B------:R-:W-:Y:S01]  /*bd80*/  IMAD R86, R199.reuse, 0x4, R88 ;  /* 0x00000004c7567824 */ /* 0x040fe200078e0258 */
[----:B------:R-:W-:Y:S01]  /*bd90*/  F2FP.F16.F32.PACK_AB R82, R68, R69 ;  /* 0x000000454452723e */ /* 0x000fe200000000ff */
[----:B------:R-:W-:Y:S01]  /*bda0*/  UIMAD.WIDE UR4, UR4, 0x4, URZ ;  /* 0x00000004040478a5 */ /* 0x000fe2000f8e02ff */
[----:B------:R-:W-:Y:S01]  /*bdb0*/  F2FP.F16.F32.PACK_AB R83, R66, R67 ;  /* 0x000000434253723e */ /* 0x000fe200000000ff */
[----:B------:R-:W-:Y:S01]  /*bdc0*/  IMAD R92, R199, 0x4, R86 ;  /* 0x00000004c75c7824 */ /* 0x000fe200078e0256 */
[----:B------:R-:W-:-:S02]  /*bdd0*/  F2FP.F16.F32.PACK_AB R25, R78, R79 ;  /* 0x0000004f4e19723e */ /* 0x000fc400000000ff */
[----:B------:R-:W-:Y:S01]  /*bde0*/  F2FP.F16.F32.PACK_AB R28, R106, R107 ;  /* 0x0000006b6a1c723e */ /* 0x000fe200000000ff */
[----:B------:R-:W-:Y:S01]  /*bdf0*/  IMAD R98, R199, 0x4, R92 ;  /* 0x00000004c7627824 */ /* 0x000fe200078e025c */
[----:B------:R-:W-:Y:S01]  /*be00*/  STS.128 [R96+UR6+0x380], R80 ;  /* 0x0003805060007988 */ /* 0x000fe20008000c06 */
[----:B------:R-:W-:Y:S02]  /*be10*/  F2FP.F16.F32.PACK_AB R29, R99, R102 ;  /* 0x00000066631d723e */ /* 0x000fe400000000ff */
[----:B--2---:R-:W-:Y:S01]  /*be20*/  PRMT R7, R20, 0x7632, R7 ;  /* 0x0000763214077816 */ /* 0x004fe20000000007 */
[----:B------:R-:W-:Y:S01]  /*be30*/  STS.128 [R96+UR6+0x180], R24 ;  /* 0x0001801860007988 */ /* 0x000fe20008000c06 */
[----:B------:R-:W-:-:S03]  /*be40*/  LEA R76, R199, R98, 0x2 ;  /* 0x00000062c74c7211 */ /* 0x000fc600078e10ff */
[----:B------:R0:W-:Y:S02]  /*be50*/  STS.128 [R96+UR6+0x100], R28 ;  /* 0x0001001c60007988 */ /* 0x0001e40008000c06 */
[----:B------:R-:W-:-:S04]  /*be60*/  IMAD R68, R199, 0x4, R76 ;  /* 0x00000004c7447824 */ /* 0x000fc800078e024c */
[----:B------:R-:W-:-:S04]  /*be70*/  IMAD R66, R199, 0x4, R68 ;  /* 0x00000004c7427824 */ /* 0x000fc800078e0244 */
[----:B------:R-:W-:-:S05]  /*be80*/  IMAD R72, R199, 0x4, R66 ;  /* 0x00000004c7487824 */ /* 0x000fca00078e0242 */
[C---:B------:R-:W-:Y:S01]  /*be90*/  LEA R74, R199.reuse, R72, 0x2 ;  /* 0x00000048c74a7211 */ /* 0x040fe200078e10ff */
[----:B------:R-:W-:Y:S01]  /*bea0*/  BAR.SYNC.DEFER_BLOCKING 0x0 ;  /* 0x0000000000007b1d */ /* 0x000fe20000010000 */
[-C--:B0-----:R-:W-:Y:S02]  /*beb0*/  LEA R28, P5, R100, R202.reuse, 0x1 ;  /* 0x000000ca641c7211 */ /* 0x081fe400078a08ff */
[-C--:B------:R-:W-:Y:S01]  /*bec0*/  LEA R30, P6, R104, R202.reuse, 0x1 ;  /* 0x000000ca681e7211 */ /* 0x080fe200078c08ff */
[C---:B------:R-:W-:Y:S01]  /*bed0*/  IMAD R78, R199.reuse, 0x4, R74 ;  /* 0x00000004c74e7824 */ /* 0x040fe200078e024a */
[-C--:B------:R-:W-:Y:S02]  /*bee0*/  LEA.HI.X.SX32 R29, R100, R203.reuse, 0x1, P5 ;  /* 0x000000cb641d7211 */ /* 0x080fe400028f0eff */
[----:B------:R-:W-:Y:S01]  /*bef0*/  LEA R32, P5, R108, R202, 0x1 ;  /* 0x000000ca6c207211 */ /* 0x000fe200078a08ff */
[----:B------:R-:W-:Y:S01]  /*bf00*/  IMAD R80, R199, 0x4, R78 ;  /* 0x00000004c7507824 */ /* 0x000fe200078e024e */
[----:B------:R-:W-:-:S02]  /*bf10*/  LEA.HI.X.SX32 R31, R104, R203, 0x1, P6 ;  /* 0x000000cb681f7211 */ /* 0x000fc400030f0eff */
[-C--:B------:R-:W-:Y:S01]  /*bf20*/  LEA.HI.X.SX32 R33, R108, R203.reuse, 0x1, P5 ;  /* 0x000000cb6c217211 */ /* 0x080fe200028f0eff */
[C---:B------:R-:W-:Y:S01]  /*bf30*/  IMAD R82, R199.reuse, 0x4, R80 ;  /* 0x00000004c7527824 */ /* 0x040fe200078e0250 */
[-C--:B------:R-:W-:Y:S02]  /*bf40*/  LEA R26, P5, R114, R202.reuse, 0x1 ;  /* 0x000000ca721a7211 */ /* 0x080fe400078a08ff */
[----:B------:R-:W-:Y:S02]  /*bf50*/  LEA R24, P6, R116, R202, 0x1 ;  /* 0x000000ca74187211 */ /* 0x000fe400078c08ff */
[C---:B------:R-:W-:Y:S02]  /*bf60*/  LEA R96, R199.reuse, R82, 0x2 ;  /* 0x00000052c7607211 */ /* 0x040fe400078e10ff */
[-C--:B------:R-:W-:Y:S02]  /*bf70*/  LEA.HI.X.SX32 R27, R114, R203.reuse, 0x1, P5 ;  /* 0x000000cb721b7211 */ /* 0x080fe400028f0eff */
[-C--:B------:R-:W-:Y:S01]  /*bf80*/  LEA.HI.X.SX32 R25, R116, R203.reuse, 0x1, P6 ;  /* 0x000000cb74197211 */ /* 0x080fe200030f0eff */
[C---:B------:R-:W-:Y:S01]  /*bf90*/  IMAD R100, R199.reuse, 0x4, R96 ;  /* 0x00000004c7647824 */ /* 0x040fe200078e0260 */
[C---:B------:R-:W-:Y:S01]  /*bfa0*/  LEA R34, P6, R112.reuse, R202, 0x1 ;  /* 0x000000ca70227211 */ /* 0x040fe200078c08ff */
[----:B------:R0:W-:Y:S02]  /*bfb0*/  STG.E.U16 desc[UR10][R28.64], R40 ;  /* 0x000000281c007986 */ /* 0x0001e4000c10150a */
[C---:B------:R-:W-:Y:S01]  /*bfc0*/  IMAD R102, R199.reuse, 0x4, R100 ;  /* 0x00000004c7667824 */ /* 0x040fe200078e0264 */
[----:B------:R-:W-:Y:S01]  /*bfd0*/  LEA.HI.X.SX32 R35, R112, R203, 0x1, P6 ;  /* 0x000000cb70237211 */ /* 0x000fe200030f0eff */
[----:B-----5:R2:W-:Y:S02]  /*bfe0*/  STG.E.U16 desc[UR10][R30.64], R44 ;  /* 0x0000002c1e007986 */ /* 0x0205e4000c10150a */
[----:B------:R-:W-:-:S02]  /*bff0*/  IMAD R104, R199, 0x4, R102 ;  /* 0x00000004c7687824 */ /* 0x000fc400078e0266 */
[----:B------:R3:W-:Y:S03]  /*c000*/  STG.E.U16 desc[UR10][R32.64], R52 ;  /* 0x0000003420007986 */ /* 0x0007e6000c10150a */
[C---:B------:R-:W-:Y:S01]  /*c010*/  LEA R106, R199.reuse, R104, 0x2 ;  /* 0x00000068c76a7211 */ /* 0x040fe200078e10ff */
[----:B------:R4:W-:Y:S01]  /*c020*/  STG.E.U16 desc[UR10][R24.64], R48 ;  /* 0x0000003018007986 */ /* 0x0009e2000c10150a */
[-C--:B0-----:R-:W-:Y:S02]  /*c030*/  LEA R28, P5, R110, R202.reuse, 0x1 ;  /* 0x000000ca6e1c7211 */ /* 0x081fe400078a08ff */
[----:B------:R-:W-:Y:S01]  /*c040*/  PRMT R40, R40, 0x7632, R40 ;  /* 0x0000763228287816 */ /* 0x000fe20000000028 */
[C---:B------:R-:W-:Y:S01]  /*c050*/  IMAD R108, R199.reuse, 0x4, R106 ;  /* 0x00000004c76c7824 */ /* 0x040fe200078e026a */
[-C--:B------:R-:W-:Y:S01]  /*c060*/  LEA.HI.X.SX32 R29, R110, R203.reuse, 0x1, P5 ;  /* 0x000000cb6e1d7211 */ /* 0x080fe200028f0eff */
[----:B------:R0:W-:Y:S01]  /*c070*/  STG.E.U16 desc[UR10][R26.64], R20 ;  /* 0x000000141a007986 */ /* 0x0001e2000c10150a */
[-C--:B--2---:R-:W-:Y:S01]  /*c080*/  LEA R30, P6, R118, R202.reuse, 0x1 ;  /* 0x000000ca761e7211 */ /* 0x084fe200078c08ff */
[C---:B------:R-:W-:Y:S01]  /*c090*/  IMAD R110, R199.reuse, 0x4, R108 ;  /* 0x00000004c76e7824 */ /* 0x040fe200078e026c */
[-C--:B---3--:R-:W-:Y:S01]  /*c0a0*/  LEA R32, P5, R120, R202.reuse, 0x1 ;  /* 0x000000ca78207211 */ /* 0x088fe200078a08ff */
[----:B------:R-:W-:Y:S01]  /*c0b0*/  STG.E.U16 desc[UR10][R34.64], R16 ;  /* 0x0000001022007986 */ /* 0x000fe2000c10150a */
[-C--:B------:R-:W-:Y:S01]  /*c0c0*/  LEA.HI.X.SX32 R31, R118, R203.reuse, 0x1, P6 ;  /* 0x000000cb761f7211 */ /* 0x080fe200030f0eff */
[----:B------:R-:W-:Y:S01]  /*c0d0*/  IMAD R112, R199, 0x4, R110 ;  /* 0x00000004c7707824 */ /* 0x000fe200078e026e */
[----:B------:R-:W-:Y:S01]  /*c0e0*/  LEA.HI.X.SX32 R33, R120, R203, 0x1, P5 ;  /* 0x000000cb78217211 */ /* 0x000fe200028f0eff */
[----:B------:R2:W-:Y:S01]  /*c0f0*/  STG.E.U16 desc[UR10][R28.64], R12 ;  /* 0x0000000c1c007986 */ /* 0x0005e2000c10150a */
[----:B----4-:R-:W-:-:S02]  /*c100*/  LEA R24, P5, R124, R202, 0x1 ;  /* 0x000000ca7c187211 */ /* 0x010fc400078a08ff */
[----:B------:R-:W-:Y:S01]  /*c110*/  PRMT R52, R52, 0x7632, R52 ;  /* 0x0000763234347816 */ /* 0x000fe20000000034 */
[----:B-1----:R1:W-:Y:S01]  /*c120*/  STG.E.U16 desc[UR10][R30.64], R8 ;  /* 0x000000081e007986 */ /* 0x0023e2000c10150a */
[----:B0-----:R-:W-:Y:S02]  /*c130*/  LEA R26, P6, R130, R202, 0x1 ;  /* 0x000000ca821a7211 */ /* 0x001fe400078c08ff */
[-C--:B------:R-:W-:Y:S01]  /*c140*/  LEA.HI.X.SX32 R25, R124, R203.reuse, 0x1, P5 ;  /* 0x000000cb7c197211 */ /* 0x080fe200028f0eff */
[----:B------:R-:W-:Y:S01]  /*c150*/  STG.E.U16 desc[UR10][R32.64], R40 ;  /* 0x0000002820007986 */ /* 0x000fe2000c10150a */
[C---:B------:R-:W-:Y:S02]  /*c160*/  LEA R20, R199.reuse, R112, 0x2 ;  /* 0x00000070c7147211 */ /* 0x040fe400078e10ff */
[----:B------:R-:W-:Y:S02]  /*c170*/  LEA.HI.X.SX32 R27, R130, R203, 0x1, P6 ;  /* 0x000000cb821b7211 */ /* 0x000fe400030f0eff */
[----:B--2---:R-:W-:Y:S01]  /*c180*/  LEA R28, P5, R122, R202, 0x1 ;  /* 0x000000ca7a1c7211 */ /* 0x004fe200078a08ff */
[----:B------:R-:W-:Y:S01]  /*c190*/  IMAD R114, R199, 0x4, R20 ;  /* 0x00000004c7727824 */ /* 0x000fe200078e0214 */
[----:B------:R-:W-:-:S02]  /*c1a0*/  PRMT R12, R44, 0x7632, R12 ;  /* 0x000076322c0c7816 */ /* 0x000fc4000000000c */
[-C--:B-1----:R-:W-:Y:S01]  /*c1b0*/  LEA R30, P6, R128, R202.reuse, 0x1 ;  /* 0x000000ca801e7211 */ /* 0x082fe200078c08ff */
[----:B------:R-:W-:Y:S01]  /*c1c0*/  IMAD R116, R199, 0x4, R114 ;  /* 0x00000004c7747824 */ /* 0x000fe200078e0272 */
[-C--:B------:R-:W-:Y:S01]  /*c1d0*/  LEA.HI.X.SX32 R29, R122, R203.reuse, 0x1, P5 ;  /* 0x000000cb7a1d7211 */ /* 0x080fe200028f0eff */
[----:B------:R0:W-:Y:S01]  /*c1e0*/  STG.E.U16 desc[UR10][R24.64], R12 ;  /* 0x0000000c18007986 */ /* 0x0001e2000c10150a */
[----:B------:R-:W-:Y:S02]  /*c1f0*/  PRMT R48, R48, 0x7632, R48 ;  /* 0x0000763230307816 */ /* 0x000fe40000000030 */
[----:B------:R-:W-:Y:S01]  /*c200*/  LEA.HI.X.SX32 R31, R128, R203, 0x1, P6 ;  /* 0x000000cb801f7211 */ /* 0x000fe200030f0eff */
[----:B------:R1:W-:Y:S04]  /*c210*/  STG.E.U16 desc[UR10][R26.64], R52 ;  /* 0x000000341a007986 */ /* 0x0003e8000c10150a */
[----:B------:R2:W-:Y:S04]  /*c220*/  STG.E.U16 desc[UR10][R28.64], R48 ;  /* 0x000000301c007986 */ /* 0x0005e8000c10150a */
[----:B------:R3:W-:Y:S01]  /*c230*/  STG.E.U16 desc[UR10][R30.64], R7 ;  /* 0x000000071e007986 */ /* 0x0007e2000c10150a */
[----:B0-----:R-:W-:-:S02]  /*c240*/  LEA R24, P5, R126, R202, 0x1 ;  /* 0x000000ca7e187211 */ /* 0x001fc400078a08ff */
[-C--:B-1----:R-:W-:Y:S02]  /*c250*/  LEA R26, P6, R136, R202.reuse, 0x1 ;  /* 0x000000ca881a7211 */ /* 0x082fe400078c08ff */
[-C--:B------:R-:W-:Y:S02]  /*c260*/  LEA.HI.X.SX32 R25, R126, R203.reuse, 0x1, P5 ;  /* 0x000000cb7e197211 */ /* 0x080fe400028f0eff */
[----:B--2---:R-:W-:Y:S02]  /*c270*/  PRMT R29, R16, 0x7632, R29 ;  /* 0x00007632101d7816 */ /* 0x004fe4000000001d */
[----:B------:R-:W-:Y:S02]  /*c280*/  LEA R28, P5, R132, R202, 0x1 ;  /* 0x000000ca841c7211 */ /* 0x000fe400078a08ff */
[----:B---3--:R-:W-:Y:S01]  /*c290*/  PRMT R31, R12, 0x7632, R31 ;  /* 0x000076320c1f7816 */ /* 0x008fe2000000001f */
[----:B------:R-:W-:Y:S01]  /*c2a0*/  IMAD R12, R199, 0x4, R116 ;  /* 0x00000004c70c7824 */ /* 0x000fe200078e0274 */
[----:B------:R-:W-:Y:S01]  /*c2b0*/  PRMT R7, R8, 0x7632, R7 ;  /* 0x0000763208077816 */ /* 0x000fe20000000007 */
[----:B------:R0:W-:Y:S01]  /*c2c0*/  STG.E.U16 desc[UR10][R24.64], R29 ;  /* 0x0000001d18007986 */ /* 0x0001e2000c10150a */
[----:B------:R-:W-:-:S02]  /*c2d0*/  LEA.HI.X.SX32 R27, R136, R203, 0x1, P6 ;  /* 0x000000cb881b7211 */ /* 0x000fc400030f0eff */
[C---:B------:R-:W-:Y:S02]  /*c2e0*/  LEA R16, R199.reuse, R12, 0x2 ;  /* 0x0000000cc7107211 */ /* 0x040fe400078e10ff */
[----:B------:R-:W-:Y:S01]  /*c2f0*/  LEA R30, P6, R134, R202, 0x1 ;  /* 0x000000ca861e7211 */ /* 0x000fe200078c08ff */
[----:B------:R1:W-:Y:S02]  /*c300*/  STG.E.U16 desc[UR10][R26.64], R31 ;  /* 0x0000001f1a007986 */ /* 0x0003e4000c10150a */
[----:B------:R-:W-:-:S04]  /*c310*/  IMAD R118, R199, 0x4, R16 ;  /* 0x00000004c7767824 */ /* 0x000fc800078e0210 */
[C---:B------:R-:W-:Y:S01]  /*c320*/  IMAD R8, R199.reuse, 0x4, R118 ;  /* 0x00000004c7087824 */ /* 0x040fe200078e0276 */
[-C--:B0-----:R-:W-:Y:S02]  /*c330*/  LEA.HI.X.SX32 R29, R132, R203.reuse, 0x1, P5 ;  /* 0x000000cb841d7211 */ /* 0x081fe400028f0eff */
[----:B------:R-:W-:Y:S01]  /*c340*/  LEA R32, P5, R138, R202, 0x1 ;  /* 0x000000ca8a207211 */ /* 0x000fe200078a08ff */
[C---:B------:R-:W-:Y:S01]  /*c350*/  IMAD R120, R199.reuse, 0x4, R8 ;  /* 0x00000004c7787824 */ /* 0x040fe200078e0208 */
[-C--:B-1----:R-:W-:Y:S01]  /*c360*/  LEA.HI.X.SX32 R31, R134, R203.reuse, 0x1, P6 ;  /* 0x000000cb861f7211 */ /* 0x082fe200030f0eff */
[----:B------:R0:W-:Y:S01]  /*c370*/  STG.E.U16 desc[UR10][R28.64], R7 ;  /* 0x000000071c007986 */ /* 0x0001e2000c10150a */
[----:B------:R-:W-:Y:S02]  /*c380*/  LEA.HI.X.SX32 R33, R138, R203, 0x1, P5 ;  /* 0x000000cb8a217211 */ /* 0x000fe400028f0eff */
[----:B------:R-:W-:Y:S01]  /*c390*/  LEA R122, R199, R120, 0x2 ;  /* 0x00000078c77a7211 */ /* 0x000fe200078e10ff */
[----:B------:R-:W-:Y:S01]  /*c3a0*/  STG.E.U16 desc[UR10][R30.64], R41 ;  /* 0x000000291e007986 */ /* 0x000fe2000c10150a */
[----:B------:R-:W-:-:S02]  /*c3b0*/  LEA R26, P5, R142, R202, 0x1 ;  /* 0x000000ca8e1a7211 */ /* 0x000fc400078a08ff */
[-C--:B------:R-:W-:Y:S01]  /*c3c0*/  LEA R24, P6, R140, R202.reuse, 0x1 ;  /* 0x000000ca8c187211 */ /* 0x080fe200078c08ff */
[C---:B------:R-:W-:Y:S01]  /*c3d0*/  IMAD R124, R199.reuse, 0x4, R122 ;  /* 0x00000004c77c7824 */ /* 0x040fe200078e027a */
[-C--:B------:R-:W-:Y:S01]  /*c3e0*/  LEA.HI.X.SX32 R27, R142, R203.reuse, 0x1, P5 ;  /* 0x000000cb8e1b7211 */ /* 0x080fe200028f0eff */
[----:B------:R1:W-:Y:S01]  /*c3f0*/  STG.E.U16 desc[UR10][R32.64], R45 ;  /* 0x0000002d20007986 */ /* 0x0003e2000c10150a */
[-C--:B------:R-:W-:Y:S01]  /*c400*/  LEA.HI.X.SX32 R25, R140, R203.reuse, 0x1, P6 ;  /* 0x000000cb8c197211 */ /* 0x080fe200030f0eff */
[C---:B------:R-:W-:Y:S01]  /*c410*/  IMAD R126, R199.reuse, 0x4, R124 ;  /* 0x00000004c77e7824 */ /* 0x040fe200078e027c */
[-C--:B0-----:R-:W-:Y:S02]  /*c420*/  LEA R28, P5, R146, R202.reuse, 0x1 ;  /* 0x000000ca921c7211 */ /* 0x081fe400078a08ff */
[----:B------:R-:W-:Y:S01]  /*c430*/  LEA R34, P6, R144, R202, 0x1 ;  /* 0x000000ca90227211 */ /* 0x000fe200078c08ff */
[----:B------:R-:W-:Y:S01]  /*c440*/  IMAD R128, R199, 0x4, R126 ;  /* 0x00000004c7807824 */ /* 0x000fe200078e027e */
[-C--:B------:R-:W-:Y:S01]  /*c450*/  LEA.HI.X.SX32 R29, R146, R203.reuse, 0x1, P5 ;  /* 0x000000cb921d7211 */ /* 0x080fe200028f0eff */
[----:B------:R0:W-:Y:S01]  /*c460*/  STG.E.U16 desc[UR10][R24.64], R53 ;  /* 0x0000003518007986 */ /* 0x0001e2000c10150a */
[----:B------:R-:W-:-:S02]  /*c470*/  LEA.HI.X.SX32 R35, R144, R203, 0x1, P6 ;  /* 0x000000cb90237211 */ /* 0x000fc400030f0eff */
[C---:B------:R-:W-:Y:S01]  /*c480*/  LEA R130, R199.reuse, R128, 0x2 ;  /* 0x00000080c7827211 */ /* 0x040fe200078e10ff */
[----:B------:R2:W-:Y:S01]  /*c490*/  STG.E.U16 desc[UR10][R26.64], R49 ;  /* 0x000000311a007986 */ /* 0x0005e2000c10150a */
[-C--:B-1----:R-:W-:Y:S02]  /*c4a0*/  LEA R32, P5, R158, R202.reuse, 0x1 ;  /* 0x000000ca9e207211 */ /* 0x082fe400078a08ff */
[-C--:B------:R-:W-:Y:S01]  /*c4b0*/  LEA R30, P6, R148, R202.reuse, 0x1 ;  /* 0x000000ca941e7211 */ /* 0x080fe200078c08ff */
[C---:B------:R-:W-:Y:S01]  /*c4c0*/  IMAD R132, R199.reuse, 0x4, R130 ;  /* 0x00000004c7847824 */ /* 0x040fe200078e0282 */
[-C--:B------:R-:W-:Y:S01]  /*c4d0*/  LEA.HI.X.SX32 R33, R158, R203.reuse, 0x1, P5 ;  /* 0x000000cb9e217211 */ /* 0x080fe200028f0eff */
[----:B------:R1:W-:Y:S01]  /*c4e0*/  STG.E.U16 desc[UR10][R34.64], R21 ;  /* 0x0000001522007986 */ /* 0x0003e2000c10150a */
[-C--:B------:R-:W-:Y:S01]  /*c4f0*/  LEA.HI.X.SX32 R31, R148, R203.reuse, 0x1, P6 ;  /* 0x000000cb941f7211 */ /* 0x080fe200030f0eff */
[----:B------:R-:W-:Y:S01]  /*c500*/  IMAD R134, R199, 0x4, R132 ;  /* 0x00000004c7867824 */ /* 0x000fe200078e0284 */
[-C--:B0-----:R-:W-:Y:S01]  /*c510*/  LEA R24, P5, R154, R202.reuse, 0x1 ;  /* 0x000000ca9a187211 */ /* 0x081fe200078a08ff */
[----:B------:R0:W-:Y:S01]  /*c520*/  STG.E.U16 desc[UR10][R28.64], R17 ;  /* 0x000000111c007986 */ /* 0x0001e2000c10150a */
[----:B------:R-:W-:Y:S01]  /*c530*/  PRMT R41, R41, 0x7632, R41 ;  /* 0x0000763229297816 */ /* 0x000fe20000000029 */
[----:B------:R-:W-:Y:S01]  /*c540*/  IMAD R136, R199, 0x4, R134 ;  /* 0x00000004c7887824 */ /* 0x000fe200078e0286 */
[----:B--2---:R-:W-:Y:S01]  /*c550*/  LEA R26, P6, R160, R202, 0x1 ;  /* 0x000000caa01a7211 */ /* 0x004fe200078c08ff */
[----:B------:R-:W-:Y:S01]  /*c560*/  STG.E.U16 desc[UR10][R30.64], R13 ;  /* 0x0000000d1e007986 */ /* 0x000fe2000c10150a */
[----:B------:R-:W-:-:S02]  /*c570*/  LEA.HI.X.SX32 R25, R154, R203, 0x1, P5 ;  /* 0x000000cb9a197211 */ /* 0x000fc400028f0eff */
[----:B------:R-:W-:Y:S01]  /*c580*/  PRMT R45, R45, 0x7632, R45 ;  /* 0x000076322d2d7816 */ /* 0x000fe2000000002d */
[----:B------:R-:W-:Y:S01]  /*c590*/  STG.E.U16 desc[UR10][R32.64], R9 ;  /* 0x0000000920007986 */ /* 0x000fe2000c10150a */
[-C--:B------:R-:W-:Y:S02]  /*c5a0*/  LEA.HI.X.SX32 R27, R160, R203.reuse, 0x1, P6 ;  /* 0x000000cba01b7211 */ /* 0x080fe400030f0eff */
[-C--:B------:R-:W-:Y:S01]  /*c5b0*/  LEA R36, P6, R152, R202.reuse, 0x1 ;  /* 0x000000ca98247211 */ /* 0x080fe200078c08ff */
[----:B------:R2:W-:Y:S01]  /*c5c0*/  STG.E.U16 desc[UR10][R24.64], R41 ;  /* 0x0000002918007986 */ /* 0x0005e2000c10150a */
[----:B-1----:R-:W-:Y:S02]  /*c5d0*/  LEA R34, P5, R150, R202, 0x1 ;  /* 0x000000ca96227211 */ /* 0x002fe400078a08ff */
[----:B------:R-:W-:Y:S01]  /*c5e0*/  LEA.HI.X.SX32 R37, R152, R203, 0x1, P6 ;  /* 0x000000cb98257211 */ /* 0x000fe200030f0eff */
[----:B------:R1:W-:Y:S01]  /*c5f0*/  STG.E.U16 desc[UR10][R26.64], R45 ;  /* 0x0000002d1a007986 */ /* 0x0003e2000c10150a */
[----:B------:R-:W-:-:S02]  /*c600*/  LEA R138, R199, R136, 0x2 ;  /* 0x00000088c78a7211 */ /* 0x000fc400078e10ff */
[-C--:B------:R-:W-:Y:S02]  /*c610*/  LEA.HI.X.SX32 R35, R150, R203.reuse, 0x1, P5 ;  /* 0x000000cb96237211 */ /* 0x080fe400028f0eff */
[----:B0-----:R-:W-:Y:S01]  /*c620*/  PRMT R17, R53, 0x7632, R17 ;  /* 0x0000763235117816 */ /* 0x001fe20000000011 */
[----:B------:R-:W-:Y:S01]  /*c630*/  IMAD R140, R199, 0x4, R138 ;  /* 0x00000004c78c7824 */ /* 0x000fe200078e028a */
[----:B------:R-:W-:Y:S02]  /*c640*/  PRMT R49, R49, 0x7632, R49 ;  /* 0x0000763231317816 */ /* 0x000fe40000000031 */
[-C--:B--2---:R-:W-:Y:S01]  /*c650*/  LEA R24, P5, R156, R202.reuse, 0x1 ;  /* 0x000000ca9c187211 */ /* 0x084fe200078a08ff */
[----:B------:R0:W-:Y:S01]  /*c660*/  STG.E.U16 desc[UR10][R34.64], R17 ;  /* 0x0000001122007986 */ /* 0x0001e2000c10150a */
[C---:B------:R-:W-:Y:S01]  /*c670*/  IMAD R142, R199.reuse, 0x4, R140 ;  /* 0x00000004c78e7824 */ /* 0x040fe200078e028c */
[-C--:B-1----:R-:W-:Y:S02]  /*c680*/  LEA R26, P6, R162, R202.reuse, 0x1 ;  /* 0x000000caa21a7211 */ /* 0x082fe400078c08ff */
[-C--:B------:R-:W-:Y:S01]  /*c690*/  LEA.HI.X.SX32 R25, R156, R203.reuse, 0x1, P5 ;  /* 0x000000cb9c197211 */ /* 0x080fe200028f0eff */
[----:B------:R-:W-:Y:S01]  /*c6a0*/  IMAD R144, R199, 0x4, R142 ;  /* 0x00000004c7907824 */ /* 0x000fe200078e028e */
[----:B------:R-:W-:Y:S01]  /*c6b0*/  LEA.HI.X.SX32 R27, R162, R203, 0x1, P6 ;  /* 0x000000cba21b7211 */ /* 0x000fe200030f0eff */
[----:B------:R1:W-:Y:S01]  /*c6c0*/  STG.E.U16 desc[UR10][R36.64], R49 ;  /* 0x0000003124007986 */ /* 0x0003e2000c10150a */
[----:B------:R-:W-:-:S02]  /*c6d0*/  LEA R30, P6, R60, R202, 0x1 ;  /* 0x000000ca3c1e7211 */ /* 0x000fc400078c08ff */
[-C--:B------:R-:W-:Y:S02]  /*c6e0*/  LEA R28, P5, R84, R202.reuse, 0x1 ;  /* 0x000000ca541c7211 */ /* 0x080fe400078a08ff */
[-C--:B------:R-:W-:Y:S02]  /*c6f0*/  LEA.HI.X.SX32 R31, R60, R203.reuse, 0x1, P6 ;  /* 0x000000cb3c1f7211 */ /* 0x080fe400030f0eff */
[-C--:B0-----:R-:W-:Y:S02]  /*c700*/  LEA R34, P6, R62, R202.reuse, 0x1 ;  /* 0x000000ca3e227211 */ /* 0x081fe400078c08ff */
[-C--:B------:R-:W-:Y:S02]  /*c710*/  LEA.HI.X.SX32 R29, R84, R203.reuse, 0x1, P5 ;  /* 0x000000cb541d7211 */ /* 0x080fe400028f0eff */
[----:B------:R-:W-:Y:S02]  /*c720*/  LEA R32, P5, R64, R202, 0x1 ;  /* 0x000000ca40207211 */ /* 0x000fe400078a08ff */
[----:B------:R-:W-:-:S02]  /*c730*/  LEA.HI.X.SX32 R35, R62, R203, 0x1, P6 ;  /* 0x000000cb3e237211 */ /* 0x000fc400030f0eff */
[-C--:B------:R-:W-:Y:S02]  /*c740*/  LEA R38, P6, R70, R202.reuse, 0x1 ;  /* 0x000000ca46267211 */ /* 0x080fe400078c08ff */
[-C--:B------:R-:W-:Y:S02]  /*c750*/  LEA.HI.X.SX32 R33, R64, R203.reuse, 0x1, P5 ;  /* 0x000000cb40217211 */ /* 0x080fe400028f0eff */
[----:B-1----:R-:W-:Y:S02]  /*c760*/  LEA R36, P5, R6, R202, 0x1 ;  /* 0x000000ca06247211 */ /* 0x002fe400078a08ff */
[C---:B------:R-:W-:Y:S02]  /*c770*/  LEA R146, R199.reuse, R144, 0x2 ;  /* 0x00000090c7927211 */ /* 0x040fe400078e10ff */
[-C--:B------:R-:W-:Y:S02]  /*c780*/  LEA.HI.X.SX32 R39, R70, R203.reuse, 0x1, P6 ;  /* 0x000000cb46277211 */ /* 0x080fe400030f0eff */
[----:B------:R-:W-:Y:S01]  /*c790*/  LEA R44, P6, R94, R202, 0x1 ;  /* 0x000000ca5e2c7211 */ /* 0x000fe200078c08ff */
[----:B------:R-:W-:Y:S01]  /*c7a0*/  IMAD R148, R199, 0x4, R146 ;  /* 0x00000004c7947824 */ /* 0x000fe200078e0292 */
[----:B------:R-:W-:-:S02]  /*c7b0*/  LEA.HI.X.SX32 R37, R6, R203, 0x1, P5 ;  /* 0x000000cb06257211 */ /* 0x000fc400028f0eff */
[-C--:B------:R-:W-:Y:S01]  /*c7c0*/  LEA R40, P5, R90, R202.reuse, 0x1 ;  /* 0x000000ca5a287211 */ /* 0x080fe200078a08ff */
[C---:B------:R-:W-:Y:S01]  /*c7d0*/  IMAD R150, R199.reuse, 0x4, R148 ;  /* 0x00000004c7967824 */ /* 0x040fe200078e0294 */
[-C--:B------:R-:W-:Y:S02]  /*c7e0*/  LEA.HI.X.SX32 R45, R94, R203.reuse, 0x1, P6 ;  /* 0x000000cb5e2d7211 */ /* 0x080fe400030f0eff */
[-C--:B------:R-:W-:Y:S01]  /*c7f0*/  LEA R56, P6, R86, R202.reuse, 0x1 ;  /* 0x000000ca56387211 */ /* 0x080fe200078c08ff */
[----:B------:R-:W-:Y:S01]  /*c800*/  IMAD R152, R199, 0x4, R150 ;  /* 0x00000004c7987824 */ /* 0x000fe200078e0296 */
[-C--:B------:R-:W-:Y:S02]  /*c810*/  LEA.HI.X.SX32 R41, R90, R203.reuse, 0x1, P5 ;  /* 0x000000cb5a297211 */ /* 0x080fe400028f0eff */
[----:B------:R-:W-:Y:S02]  /*c820*/  LEA R52, P5, R88, R202, 0x1 ;  /* 0x000000ca58347211 */ /* 0x000fe400078a08ff */
[----:B------:R-:W-:-:S02]  /*c830*/  LEA.HI.X.SX32 R57, R86, R203, 0x1, P6 ;  /* 0x000000cb56397211 */ /* 0x000fc400030f0eff */
[-C--:B------:R-:W-:Y:S02]  /*c840*/  LEA R216, P6, R98, R202.reuse, 0x1 ;  /* 0x000000ca62d87211 */ /* 0x080fe400078c08ff */
[-C--:B------:R-:W-:Y:S02]  /*c850*/  LEA.HI.X.SX32 R53, R88, R203.reuse, 0x1, P5 ;  /* 0x000000cb58357211 */ /* 0x080fe400028f0eff */
[-C--:B------:R-:W-:Y:S02]  /*c860*/  LEA R58, P5, R92, R202.reuse, 0x1 ;  /* 0x000000ca5c3a7211 */ /* 0x080fe400078a08ff */
[----:B------:R-:W-:Y:S02]  /*c870*/  LEA.HI.X.SX32 R217, R98, R203, 0x1, P6 ;  /* 0x000000cb62d97211 */ /* 0x000fe400030f0eff */
[----:B------:R-:W-:Y:S02]  /*c880*/  LEA R220, P6, R68, R202, 0x1 ;  /* 0x000000ca44dc7211 */ /* 0x000fe400078c08ff */
[----:B------:R-:W-:-:S02]  /*c890*/  LEA R154, R199, R152, 0x2 ;  /* 0x00000098c79a7211 */ /* 0x000fc400078e10ff */
[-C--:B------:R-:W-:Y:S02]  /*c8a0*/  LEA.HI.X.SX32 R59, R92, R203.reuse, 0x1, P5 ;  /* 0x000000cb5c3b7211 */ /* 0x080fe400028f0eff */
[-C--:B------:R-:W-:Y:S01]  /*c8b0*/  LEA R218, P5, R76, R202.reuse, 0x1 ;  /* 0x000000ca4cda7211 */ /* 0x080fe200078a08ff */
[C---:B------:R-:W-:Y:S01]  /*c8c0*/  IMAD R156, R199.reuse, 0x4, R154 ;  /* 0x00000004c79c7824 */ /* 0x040fe200078e029a */
[-C--:B------:R-:W-:Y:S02]  /*c8d0*/  LEA.HI.X.SX32 R221, R68, R203.reuse, 0x1, P6 ;  /* 0x000000cb44dd7211 */ /* 0x080fe400030f0eff */
[-C--:B------:R-:W-:Y:S01]  /*c8e0*/  LEA R224, P6, R72, R202.reuse, 0x1 ;  /* 0x000000ca48e07211 */ /* 0x080fe200078c08ff */
[C---:B------:R-:W-:Y:S01]  /*c8f0*/  IMAD R158, R199.reuse, 0x4, R156 ;  /* 0x00000004c79e7824 */ /* 0x040fe200078e029c */
[-C--:B------:R-:W-:Y:S02]  /*c900*/  LEA.HI.X.SX32 R219, R76, R203.reuse, 0x1, P5 ;  /* 0x000000cb4cdb7211 */ /* 0x080fe400028f0eff */
[----:B------:R-:W-:Y:S01]  /*c910*/  LEA R222, P5, R66, R202, 0x1 ;  /* 0x000000ca42de7211 */ /* 0x000fe200078a08ff */
[----:B------:R-:W-:Y:S01]  /*c920*/  IMAD R160, R199, 0x4, R158 ;  /* 0x00000004c7a07824 */ /* 0x000fe200078e029e */
[----:B------:R-:W-:-:S02]  /*c930*/  LEA.HI.X.SX32 R225, R72, R203, 0x1, P6 ;  /* 0x000000cb48e17211 */ /* 0x000fc400030f0eff */
[-C--:B------:R-:W-:Y:S02]  /*c940*/  LEA R228, P6, R78, R202.reuse, 0x1 ;  /* 0x000000ca4ee47211 */ /* 0x080fe400078c08ff */
[-C--:B------:R-:W-:Y:S02]  /*c950*/  LEA.HI.X.SX32 R223, R66, R203.reuse, 0x1, P5 ;  /* 0x000000cb42df7211 */ /* 0x080fe400028f0eff */
[-C--:B------:R-:W-:Y:S02]  /*c960*/  LEA R226, P5, R74, R202.reuse, 0x1 ;  /* 0x000000ca4ae27211 */ /* 0x080fe400078a08ff */
[-C--:B------:R-:W-:Y:S02]  /*c970*/  LEA.HI.X.SX32 R229, R78, R203.reuse, 0x1, P6 ;  /* 0x000000cb4ee57211 */ /* 0x080fe400030f0eff */
[----:B------:R-:W-:Y:S02]  /*c980*/  LEA R232, P6, R82, R202, 0x1 ;  /* 0x000000ca52e87211 */ /* 0x000fe400078c08ff */
[----:B------:R-:W-:-:S02]  /*c990*/  LEA.HI.X.SX32 R227, R74, R203, 0x1, P5 ;  /* 0x000000cb4ae37211 */ /* 0x000fc400028f0eff */
[----:B------:R-:W-:Y:S02]  /*c9a0*/  LEA R230, P5, R80, R202, 0x1 ;  /* 0x000000ca50e67211 */ /* 0x000fe400078a08ff */
[-C--:B------:R-:W-:Y:S02]  /*c9b0*/  LEA.HI.X.SX32 R233, R82, R203.reuse, 0x1, P6 ;  /* 0x000000cb52e97211 */ /* 0x080fe400030f0eff */
[C---:B------:R-:W-:Y:S02]  /*c9c0*/  LEA R162, R199.reuse, R160, 0x2 ;  /* 0x000000a0c7a27211 */ /* 0x040fe400078e10ff */
[-C--:B------:R-:W-:Y:S02]  /*c9d0*/  LEA R214, P6, R100, R202.reuse, 0x1 ;  /* 0x000000ca64d67211 */ /* 0x080fe400078c08ff */
[----:B------:R-:W-:Y:S01]  /*c9e0*/  LEA.HI.X.SX32 R231, R80, R203, 0x1, P5 ;  /* 0x000000cb50e77211 */ /* 0x000fe200028f0eff */
[----:B------:R-:W-:Y:S01]  /*c9f0*/  IMAD R164, R199, 0x4, R162 ;  /* 0x00000004c7a47824 */ /* 0x000fe200078e02a2 */
[----:B------:R-:W-:-:S02]  /*ca00*/  LEA R234, P5, R96, R202, 0x1 ;  /* 0x000000ca60ea7211 */ /* 0x000fc400078a08ff */
[-C--:B------:R-:W-:Y:S01]  /*ca10*/  LEA.HI.X.SX32 R215, R100, R203.reuse, 0x1, P6 ;  /* 0x000000cb64d77211 */ /* 0x080fe200030f0eff */
[C---:B------:R-:W-:Y:S01]  /*ca20*/  IMAD R166, R199.reuse, 0x4, R164 ;  /* 0x00000004c7a67824 */ /* 0x040fe200078e02a4 */
[-C--:B------:R-:W-:Y:S02]  /*ca30*/  LEA R6, P6, R104, R202.reuse, 0x1 ;  /* 0x000000ca68067211 */ /* 0x080fe400078c08ff */
[-C--:B------:R-:W-:Y:S01]  /*ca40*/  LEA.HI.X.SX32 R235, R96, R203.reuse, 0x1, P5 ;  /* 0x000000cb60eb7211 */ /* 0x080fe200028f0eff */
[----:B------:R-:W-:Y:S01]  /*ca50*/  IMAD R168, R199, 0x4, R166 ;  /* 0x00000004c7a87824 */ /* 0x000fe200078e02a6 */
[-C--:B------:R-:W-:Y:S02]  /*ca60*/  LEA R210, P5, R102, R202.reuse, 0x1 ;  /* 0x000000ca66d27211 */ /* 0x080fe400078a08ff */
[----:B------:R-:W-:Y:S02]  /*ca70*/  LEA.HI.X.SX32 R7, R104, R203, 0x1, P6 ;  /* 0x000000cb68077211 */ /* 0x000fe400030f0eff */
[----:B------:R-:W-:-:S02]  /*ca80*/  LEA R60, P6, R108, R202, 0x1 ;  /* 0x000000ca6c3c7211 */ /* 0x000fc400078c08ff */
[-C--:B------:R-:W-:Y:S02]  /*ca90*/  LEA.HI.X.SX32 R211, R102, R203.reuse, 0x1, P5 ;  /* 0x000000cb66d37211 */ /* 0x080fe400028f0eff */
[-C--:B------:R-:W-:Y:S02]  /*caa0*/  LEA R48, P5, R106, R202.reuse, 0x1 ;  /* 0x000000ca6a307211 */ /* 0x080fe400078a08ff */
[-C--:B------:R-:W-:Y:S02]  /*cab0*/  LEA.HI.X.SX32 R61, R108, R203.reuse, 0x1, P6 ;  /* 0x000000cb6c3d7211 */ /* 0x080fe400030f0eff */
[----:B------:R-:W-:Y:S02]  /*cac0*/  LEA R64, P6, R112, R202, 0x1 ;  /* 0x000000ca70407211 */ /* 0x000fe400078c08ff */
[----:B------:R-:W-:Y:S02]  /*cad0*/  LEA.HI.X.SX32 R49, R106, R203, 0x1, P5 ;  /* 0x000000cb6a317211 */ /* 0x000fe400028f0eff */
[----:B------:R-:W-:-:S02]  /*cae0*/  LEA R170, R199, R168, 0x2 ;  /* 0x000000a8c7aa7211 */ /* 0x000fc400078e10ff */
[-C--:B------:R-:W-:Y:S02]  /*caf0*/  LEA R62, P5, R110, R202.reuse, 0x1 ;  /* 0x000000ca6e3e7211 */ /* 0x080fe400078a08ff */
[-C--:B------:R-:W-:Y:S01]  /*cb00*/  LEA.HI.X.SX32 R65, R112, R203.reuse, 0x1, P6 ;  /* 0x000000cb70417211 */ /* 0x080fe200030f0eff */
[C---:B------:R-:W-:Y:S01]  /*cb10*/  IMAD R172, R199.reuse, 0x4, R170 ;  /* 0x00000004c7ac7824 */ /* 0x040fe200078e02aa */
[-C--:B------:R-:W-:Y:S02]  /*cb20*/  LEA R68, P6, R114, R202.reuse, 0x1 ;  /* 0x000000ca72447211 */ /* 0x080fe400078c08ff */
[-C--:B------:R-:W-:Y:S01]  /*cb30*/  LEA.HI.X.SX32 R63, R110, R203.reuse, 0x1, P5 ;  /* 0x000000cb6e3f7211 */ /* 0x080fe200028f0eff */
[C---:B------:R-:W-:Y:S01]  /*cb40*/  IMAD R174, R199.reuse, 0x4, R172 ;  /* 0x00000004c7ae7824 */ /* 0x040fe200078e02ac */
[-C--:B------:R-:W-:Y:S02]  /*cb50*/  LEA R66, P5, R20, R202.reuse, 0x1 ;  /* 0x000000ca14427211 */ /* 0x080fe400078a08ff */
[----:B------:R-:W-:Y:S01]  /*cb60*/  LEA.HI.X.SX32 R69, R114, R203, 0x1, P6 ;  /* 0x000000cb72457211 */ /* 0x000fe200030f0eff */
[----:B------:R-:W-:Y:S01]  /*cb70*/  IMAD R176, R199, 0x4, R174 ;  /* 0x00000004c7b07824 */ /* 0x000fe200078e02ae */
[----:B------:R-:W-:-:S02]  /*cb80*/  LEA R72, P6, R12, R202, 0x1 ;  /* 0x000000ca0c487211 */ /* 0x000fc400078c08ff */
[-C--:B------:R-:W-:Y:S02]  /*cb90*/  LEA.HI.X.SX32 R67, R20, R203.reuse, 0x1, P5 ;  /* 0x000000cb14437211 */ /* 0x080fe400028f0eff */
[-C--:B------:R-:W-:Y:S02]  /*cba0*/  LEA R70, P5, R116, R202.reuse, 0x1 ;  /* 0x000000ca74467211 */ /* 0x080fe400078a08ff */
[-C--:B------:R-:W-:Y:S02]  /*cbb0*/  LEA.HI.X.SX32 R73, R12, R203.reuse, 0x1, P6 ;  /* 0x000000cb0c497211 */ /* 0x080fe400030f0eff */
[-C--:B------:R-:W-:Y:S02]  /*cbc0*/  LEA R76, P6, R118, R202.reuse, 0x1 ;  /* 0x000000ca764c7211 */ /* 0x080fe400078c08ff */
[----:B------:R-:W-:Y:S02]  /*cbd0*/  LEA.HI.X.SX32 R71, R116, R203, 0x1, P5 ;  /* 0x000000cb74477211 */ /* 0x000fe400028f0eff */
[----:B------:R-:W-:-:S02]  /*cbe0*/  LEA R74, P5, R16, R202, 0x1 ;  /* 0x000000ca104a7211 */ /* 0x000fc400078a08ff */
[-C--:B------:R-:W-:Y:S02]  /*cbf0*/  LEA.HI.X.SX32 R77, R118, R203.reuse, 0x1, P6 ;  /* 0x000000cb764d7211 */ /* 0x080fe400030f0eff */
[----:B------:R-:W-:Y:S02]  /*cc00*/  LEA R80, P6, R120, R202, 0x1 ;  /* 0x000000ca78507211 */ /* 0x000fe400078c08ff */
        /* <DEDUP_REMOVED lines=36> */
[C---:B------:R-:W-:Y:S02]  /*ce50*/  LEA R186, R199.reuse, R184, 0x2 ;  /* 0x000000b8c7ba7211 */ /* 0x040fe400078e10ff */
[-C--:B------:R-:W-:Y:S02]  /*ce60*/  LEA.HI.X.SX32 R103, R142, R203.reuse, 0x1, P5 ;  /* 0x000000cb8e677211 */ /* 0x080fe400028f0eff */
[-C--:B------:R-:W-:Y:S01]  /*ce70*/  LEA R106, P5, R146, R202.reuse, 0x1 ;  /* 0x000000ca926a7211 */ /* 0x080fe200078a08ff */
[C---:B------:R-:W-:Y:S01]  /*ce80*/  IMAD R188, R199.reuse, 0x4, R186 ;  /* 0x00000004c7bc7824 */ /* 0x040fe200078e02ba */
[-C--:B------:R-:W-:Y:S02]  /*ce90*/  LEA.HI.X.SX32 R109, R148, R203.reuse, 0x1, P6 ;  /* 0x000000cb946d7211 */ /* 0x080fe400030f0eff */
[----:B------:R-:W-:Y:S01]  /*cea0*/  LEA R112, P6, R152, R202, 0x1 ;  /* 0x000000ca98707211 */ /* 0x000fe200078c08ff */
[----:B------:R-:W-:Y:S01]  /*ceb0*/  IMAD R190, R199, 0x4, R188 ;  /* 0x00000004c7be7824 */ /* 0x000fe200078e02bc */
[----:B------:R-:W-:-:S02]  /*cec0*/  LEA.HI.X.SX32 R107, R146, R203, 0x1, P5 ;  /* 0x000000cb926b7211 */ /* 0x000fc400028f0eff */
[-C--:B------:R-:W-:Y:S01]  /*ced0*/  LEA R110, P5, R150, R202.reuse, 0x1 ;  /* 0x000000ca966e7211 */ /* 0x080fe200078a08ff */
[----:B------:R-:W-:Y:S01]  /*cee0*/  IMAD R192, R199, 0x4, R190 ;  /* 0x00000004c7c07824 */ /* 0x000fe200078e02be */
[-C--:B------:R-:W-:Y:S02]  /*cef0*/  LEA.HI.X.SX32 R113, R152, R203.reuse, 0x1, P6 ;  /* 0x000000cb98717211 */ /* 0x080fe400030f0eff */
[-C--:B------:R-:W-:Y:S02]  /*cf00*/  LEA R116, P6, R156, R202.reuse, 0x1 ;  /* 0x000000ca9c747211 */ /* 0x080fe400078c08ff */
[-C--:B------:R-:W-:Y:S02]  /*cf10*/  LEA.HI.X.SX32 R111, R150, R203.reuse, 0x1, P5 ;  /* 0x000000cb966f7211 */ /* 0x080fe400028f0eff */
[----:B------:R-:W-:Y:S02]  /*cf20*/  LEA R114, P5, R154, R202, 0x1 ;  /* 0x000000ca9a727211 */ /* 0x000fe400078a08ff */
[----:B------:R-:W-:-:S02]  /*cf30*/  LEA.HI.X.SX32 R117, R156, R203, 0x1, P6 ;  /* 0x000000cb9c757211 */ /* 0x000fc400030f0eff */
[-C--:B------:R-:W-:Y:S02]  /*cf40*/  LEA R120, P6, R160, R202.reuse, 0x1 ;  /* 0x000000caa0787211 */ /* 0x080fe400078c08ff */
[-C--:B------:R-:W-:Y:S02]  /*cf50*/  LEA.HI.X.SX32 R115, R154, R203.reuse, 0x1, P5 ;  /* 0x000000cb9a737211 */ /* 0x080fe400028f0eff */
[----:B------:R-:W-:Y:S02]  /*cf60*/  LEA R118, P5, R158, R202, 0x1 ;  /* 0x000000ca9e767211 */ /* 0x000fe400078a08ff */
[----:B------:R-:W-:Y:S02]  /*cf70*/  LEA.HI.X.SX32 R121, R160, R203, 0x1, P6 ;  /* 0x000000cba0797211 */ /* 0x000fe400030f0eff */
[----:B------:R-:W-:Y:S02]  /*cf80*/  LEA R194, R199, R192, 0x2 ;  /* 0x000000c0c7c27211 */ /* 0x000fe400078e10ff */
[----:B------:R-:W-:-:S02]  /*cf90*/  LEA R124, P6, R164, R202, 0x1 ;  /* 0x000000caa47c7211 */ /* 0x000fc400078c08ff */
        /* <DEDUP_REMOVED lines=16> */
[C---:B------:R-:W-:Y:S02]  /*d0a0*/  LEA R236, R199.reuse, R200, 0x2 ;  /* 0x000000c8c7ec7211 */ /* 0x040fe400078e10ff */
[-C--:B------:R-:W-:Y:S02]  /*d0b0*/  LEA R134, P5, R174, R202.reuse, 0x1 ;  /* 0x000000caae867211 */ /* 0x080fe400078a08ff */
[-C--:B------:R-:W-:Y:S01]  /*d0c0*/  LEA.HI.X.SX32 R137, R176, R203.reuse, 0x1, P6 ;  /* 0x000000cbb0897211 */ /* 0x080fe200030f0eff */
[C---:B------:R-:W-:Y:S01]  /*d0d0*/  IMAD R238, R199.reuse, 0x4, R236 ;  /* 0x00000004c7ee7824 */ /* 0x040fe200078e02ec */
[-C--:B------:R-:W-:Y:S02]  /*d0e0*/  LEA R140, P6, R20, R202.reuse, 0x1 ;  /* 0x000000ca148c7211 */ /* 0x080fe400078c08ff */
[----:B------:R-:W-:Y:S01]  /*d0f0*/  LEA.HI.X.SX32 R135, R174, R203, 0x1, P5 ;  /* 0x000000cbae877211 */ /* 0x000fe200028f0eff */
[----:B------:R-:W-:Y:S01]  /*d100*/  IMAD R240, R199, 0x4, R238 ;  /* 0x00000004c7f07824 */ /* 0x000fe200078e02ee */
[----:B------:R-:W-:-:S02]  /*d110*/  LEA R138, P5, R178, R202, 0x1 ;  /* 0x000000cab28a7211 */ /* 0x000fc400078a08ff */
[-C--:B------:R-:W-:Y:S01]  /*d120*/  LEA.HI.X.SX32 R141, R20, R203.reuse, 0x1, P6 ;  /* 0x000000cb148d7211 */ /* 0x080fe200030f0eff */
[----:B------:R-:W-:Y:S01]  /*d130*/  IMAD R20, R199, 0x4, R240 ;  /* 0x00000004c7147824 */ /* 0x000fe200078e02f0 */
[-C--:B------:R-:W-:Y:S02]  /*d140*/  LEA R144, P6, R16, R202.reuse, 0x1 ;  /* 0x000000ca10907211 */ /* 0x080fe400078c08ff */
[-C--:B------:R-:W-:Y:S02]  /*d150*/  LEA.HI.X.SX32 R139, R178, R203.reuse, 0x1, P5 ;  /* 0x000000cbb28b7211 */ /* 0x080fe400028f0eff */
[-C--:B------:R-:W-:Y:S02]  /*d160*/  LEA R142, P5, R12, R202.reuse, 0x1 ;  /* 0x000000ca0c8e7211 */ /* 0x080fe400078a08ff */
[----:B------:R-:W-:Y:S02]  /*d170*/  LEA.HI.X.SX32 R145, R16, R203, 0x1, P6 ;  /* 0x000000cb10917211 */ /* 0x000fe400030f0eff */
[----:B------:R-:W-:-:S02]  /*d180*/  LEA R148, P6, R180, R202, 0x1 ;  /* 0x000000cab4947211 */ /* 0x000fc400078c08ff */
[-C--:B------:R-:W-:Y:S02]  /*d190*/  LEA.HI.X.SX32 R143, R12, R203.reuse, 0x1, P5 ;  /* 0x000000cb0c8f7211 */ /* 0x080fe400028f0eff */
[-C--:B------:R-:W-:Y:S02]  /*d1a0*/  LEA R146, P5, R8, R202.reuse, 0x1 ;  /* 0x000000ca08927211 */ /* 0x080fe400078a08ff */
[-C--:B------:R-:W-:Y:S02]  /*d1b0*/  LEA.HI.X.SX32 R149, R180, R203.reuse, 0x1, P6 ;  /* 0x000000cbb4957211 */ /* 0x080fe400030f0eff */
[----:B------:R-:W-:Y:S02]  /*d1c0*/  LEA R152, P6, R184, R202, 0x1 ;  /* 0x000000cab8987211 */ /* 0x000fe400078c08ff */
[----:B------:R-:W-:Y:S02]  /*d1d0*/  LEA R12, R199, R20, 0x2 ;  /* 0x00000014c70c7211 */ /* 0x000fe400078e10ff */
[----:B------:R-:W-:-:S02]  /*d1e0*/  LEA.HI.X.SX32 R147, R8, R203, 0x1, P5 ;  /* 0x000000cb08937211 */ /* 0x000fc400028f0eff */
[-C--:B------:R-:W-:Y:S01]  /*d1f0*/  LEA R150, P5, R182, R202.reuse, 0x1 ;  /* 0x000000cab6967211 */ /* 0x080fe200078a08ff */
[C---:B------:R-:W-:Y:S01]  /*d200*/  IMAD R8, R199.reuse, 0x4, R12 ;  /* 0x00000004c7087824 */ /* 0x040fe200078e020c */
[-C--:B------:R-:W-:Y:S02]  /*d210*/  LEA.HI.X.SX32 R153, R184, R203.reuse, 0x1, P6 ;  /* 0x000000cbb8997211 */ /* 0x080fe400030f0eff */
[-C--:B------:R-:W-:Y:S01]  /*d220*/  LEA R156, P6, R188, R202.reuse, 0x1 ;  /* 0x000000cabc9c7211 */ /* 0x080fe200078c08ff */
[C---:B------:R-:W-:Y:S01]  /*d230*/  IMAD R16, R199.reuse, 0x4, R8 ;  /* 0x00000004c7107824 */ /* 0x040fe200078e0208 */
[-C--:B------:R-:W-:Y:S02]  /*d240*/  LEA.HI.X.SX32 R151, R182, R203.reuse, 0x1, P5 ;  /* 0x000000cbb6977211 */ /* 0x080fe400028f0eff */
        /* <DEDUP_REMOVED lines=57> */
[----:B------:R-:W-:Y:S02]  /*d5e0*/  LEA R20, P6, R8, R202, 0x1 ;  /* 0x000000ca08147211 */ /* 0x000fe400078c08ff */
[----:B------:R-:W-:Y:S02]  /*d5f0*/  PRMT R13, R17, 0x7632, R13 ;  /* 0x00007632110d7816 */ /* 0x000fe4000000000d */
[----:B------:R-:W-:-:S02]  /*d600*/  LEA.HI.X.SX32 R199, R12, R203, 0x1, P5 ;  /* 0x000000cb0cc77211 */ /* 0x000fc400028f0eff */
[----:B------:R-:W-:Y:S02]  /*d610*/  PRMT R12, R21, 0x7632, R12 ;  /* 0x00007632150c7816 */ /* 0x000fe4000000000c */
[----:B------:R-:W-:Y:S02]  /*d620*/  LEA.HI.X.SX32 R21, R8, R203, 0x1, P6 ;  /* 0x000000cb08157211 */ /* 0x000fe400030f0eff */
[----:B------:R-:W-:Y:S01]  /*d630*/  PRMT R8, R13, 0x7632, R8 ;  /* 0x000076320d087816 */ /* 0x000fe20000000008 */
[----:B------:R0:W-:Y:S01]  /*d640*/  STG.E.U16 desc[UR10][R24.64], R12 ;  /* 0x0000000c18007986 */ /* 0x0001e2000c10150a */
[----:B------:R-:W-:Y:S02]  /*d650*/  PRMT R9, R9, 0x7632, R9 ;  /* 0x0000763209097816 */ /* 0x000fe40000000009 */
[----:B------:R-:W-:Y:S01]  /*d660*/  PRMT R16, R11, 0x7632, R16 ;  /* 0x000076320b107816 */ /* 0x000fe20000000010 */
[----:B------:R1:W-:Y:S01]  /*d670*/  STG.E.U16 desc[UR10][R26.64], R13 ;  /* 0x0000000d1a007986 */ /* 0x0003e2000c10150a */
[----:B------:R-:W-:-:S03]  /*d680*/  LEA R202, P5, R236, R202, 0x1 ;  /* 0x000000caecca7211 */ /* 0x000fc600078a08ff */
[----:B------:R2:W-:Y:S01]  /*d690*/  STG.E.U16 desc[UR10][R28.64], R8 ;  /* 0x000000081c007986 */ /* 0x0005e2000c10150a */
[----:B------:R-:W-:-:S03]  /*d6a0*/  LEA.HI.X.SX32 R203, R236, R203, 0x1, P5 ;  /* 0x000000cbeccb7211 */ /* 0x000fc600028f0eff */
[----:B------:R3:W-:Y:S01]  /*d6b0*/  STG.E.U16 desc[UR10][R30.64], R9 ;  /* 0x000000091e007986 */ /* 0x0007e2000c10150a */
[----:B0-----:R-:W-:-:S03]  /*d6c0*/  PRMT R12, R50, 0x7632, R12 ;  /* 0x00007632320c7816 */ /* 0x001fc6000000000c */
[----:B------:R-:W-:Y:S01]  /*d6d0*/  STG.E.U16 desc[UR10][R32.64], R42 ;  /* 0x0000002a20007986 */ /* 0x000fe2000c10150a */
[----:B-1----:R-:W-:-:S03]  /*d6e0*/  PRMT R13, R51, 0x7632, R13 ;  /* 0x00007632330d7816 */ /* 0x002fc6000000000d */
[----:B------:R-:W-:Y:S01]  /*d6f0*/  STG.E.U16 desc[UR10][R34.64], R46 ;  /* 0x0000002e22007986 */ /* 0x000fe2000c10150a */
[----:B--2---:R-:W-:Y:S02]  /*d700*/  PRMT R29, R42, 0x7632, R29 ;  /* 0x000076322a1d7816 */ /* 0x004fe4000000001d */
[----:B------:R-:W-:Y:S01]  /*d710*/  PRMT R8, R46, 0x7632, R8 ;  /* 0x000076322e087816 */ /* 0x000fe20000000008 */
[----:B------:R-:W-:Y:S01]  /*d720*/  STG.E.U16 desc[UR10][R36.64], R54 ;  /* 0x0000003624007986 */ /* 0x000fe2000c10150a */
[----:B---3--:R-:W-:-:S03]  /*d730*/  PRMT R9, R54, 0x7632, R9 ;  /* 0x0000763236097816 */ /* 0x008fc60000000009 */
[----:B------:R-:W-:Y:S04]  /*d740*/  STG.E.U16 desc[UR10][R38.64], R50 ;  /* 0x0000003226007986 */ /* 0x000fe8000c10150a */
[----:B------:R0:W-:Y:S04]  /*d750*/  STG.E.U16 desc[UR10][R40.64], R22 ;  /* 0x0000001628007986 */ /* 0x0001e8000c10150a */
[----:B------:R1:W-:Y:S04]  /*d760*/  STG.E.U16 desc[UR10][R44.64], R18 ;  /* 0x000000122c007986 */ /* 0x0003e8000c10150a */
[----:B------:R2:W-:Y:S04]  /*d770*/  STG.E.U16 desc[UR10][R52.64], R14 ;  /* 0x0000000e34007986 */ /* 0x0005e8000c10150a */
[----:B------:R3:W-:Y:S01]  /*d780*/  STG.E.U16 desc[UR10][R56.64], R10 ;  /* 0x0000000a38007986 */ /* 0x0007e2000c10150a */
[----:B0-----:R-:W-:-:S03]  /*d790*/  PRMT R22, R22, 0x7632, R22 ;  /* 0x0000763216167816 */ /* 0x001fc60000000016 */
[----:B------:R-:W-:Y:S01]  /*d7a0*/  STG.E.U16 desc[UR10][R58.64], R29 ;  /* 0x0000001d3a007986 */ /* 0x000fe2000c10150a */
[----:B-1----:R-:W-:-:S03]  /*d7b0*/  PRMT R18, R18, 0x7632, R18 ;  /* 0x0000763212127816 */ /* 0x002fc60000000012 */
[----:B------:R0:W-:Y:S01]  /*d7c0*/  STG.E.U16 desc[UR10][R216.64], R8 ;  /* 0x00000008d8007986 */ /* 0x0001e2000c10150a */
[----:B--2---:R-:W-:-:S03]  /*d7d0*/  PRMT R14, R14, 0x7632, R14 ;  /* 0x000076320e0e7816 */ /* 0x004fc6000000000e */
[----:B------:R1:W-:Y:S01]  /*d7e0*/  STG.E.U16 desc[UR10][R218.64], R9 ;  /* 0x00000009da007986 */ /* 0x0003e2000c10150a */
[----:B---3--:R-:W-:-:S03]  /*d7f0*/  PRMT R10, R10, 0x7632, R10 ;  /* 0x000076320a0a7816 */ /* 0x008fc6000000000a */
[----:B------:R2:W-:Y:S04]  /*d800*/  STG.E.U16 desc[UR10][R220.64], R12 ;  /* 0x0000000cdc007986 */ /* 0x0005e8000c10150a */
[----:B------:R-:W-:Y:S01]  /*d810*/  STG.E.U16 desc[UR10][R222.64], R22 ;  /* 0x00000016de007986 */ /* 0x000fe2000c10150a */
[----:B0-----:R-:W-:-:S03]  /*d820*/  PRMT R8, R43, 0x7632, R8 ;  /* 0x000076322b087816 */ /* 0x001fc60000000008 */
[----:B------:R-:W-:Y:S01]  /*d830*/  STG.E.U16 desc[UR10][R224.64], R18 ;  /* 0x00000012e0007986 */ /* 0x000fe2000c10150a */
[----:B-1----:R-:W-:-:S03]  /*d840*/  PRMT R9, R47, 0x7632, R9 ;  /* 0x000076322f097816 */ /* 0x002fc60000000009 */
[----:B------:R-:W0:Y:S01]  /*d850*/  LDS.128 R24, [R5+UR6] ;  /* 0x0000000605187984 */ /* 0x000e220008000c00 */
[----:B--2---:R-:W-:-:S03]  /*d860*/  PRMT R12, R55, 0x7632, R12 ;  /* 0x00007632370c7816 */ /* 0x004fc6000000000c */
[----:B------:R1:W-:Y:S04]  /*d870*/  STG.E.U16 desc[UR10][R226.64], R14 ;  /* 0x0000000ee2007986 */ /* 0x0003e8000c10150a */
[----:B------:R-:W-:Y:S04]  /*d880*/  LDS.128 R28, [R212+UR6] ;  /* 0x00000006d41c7984 */ /* 0x000fe80008000c00 */
[----:B------:R2:W-:Y:S04]  /*d890*/  STG.E.U16 desc[UR10][R228.64], R10 ;  /* 0x0000000ae4007986 */ /* 0x0005e8000c10150a */
[----:B------:R-:W-:Y:S01]  /*d8a0*/  LDS.128 R32, [R5+UR6+0x400] ;  /* 0x0004000605207984 */ /* 0x000fe20008000c00 */
[----:B-1----:R-:W-:-:S03]  /*d8b0*/  PRMT R14, R19, 0x7632, R14 ;  /* 0x00007632130e7816 */ /* 0x002fc6000000000e */
[----:B------:R-:W-:Y:S04]  /*d8c0*/  STG.E.U16 desc[UR10][R230.64], R43 ;  /* 0x0000002be6007986 */ /* 0x000fe8000c10150a */
[----:B------:R-:W1:Y:S01]  /*d8d0*/  LDS.128 R36, [R212+UR6+0x400] ;  /* 0x00040006d4247984 */ /* 0x000e620008000c00 */
[----:B--2---:R-:W-:-:S03]  /*d8e0*/  PRMT R10, R23, 0x7632, R10 ;  /* 0x00007632170a7816 */ /* 0x004fc6000000000a */
[----:B------:R-:W-:Y:S04]  /*d8f0*/  STG.E.U16 desc[UR10][R232.64], R47 ;  /* 0x0000002fe8007986 */ /* 0x000fe8000c10150a */
[----:B------:R-:W2:Y:S04]  /*d900*/  LDS.128 R40, [R5+UR6+0x800] ;  /* 0x0008000605287984 */ /* 0x000ea80008000c00 */
[----:B------:R-:W-:Y:S04]  /*d910*/  STG.E.U16 desc[UR10][R234.64], R55 ;  /* 0x00000037ea007986 */ /* 0x000fe8000c10150a */
[----:B------:R-:W3:Y:S04]  /*d920*/  LDS.128 R44, [R212+UR6+0x800] ;  /* 0x00080006d42c7984 */ /* 0x000ee80008000c00 */
[----:B------:R0:W4:Y:S04]  /*d930*/  LDS.128 R52, [R5+UR6+0xc00] ;  /* 0x000c000605347984 */ /* 0x0001280008000c00 */
[----:B------:R-:W5:Y:S04]  /*d940*/  LDS.128 R56, [R212+UR6+0xc00] ;  /* 0x000c0006d4387984 */ /* 0x000f680008000c00 */
[----:B------:R-:W-:Y:S01]  /*d950*/  STG.E.U16 desc[UR10][R214.64], R51 ;  /* 0x00000033d6007986 */ /* 0x000fe2000c10150a */
[----:B0-----:R-:W-:-:S03]  /*d960*/  PRMT R5, R24, 0x7632, R5 ;  /* 0x0000763218057816 */ /* 0x001fc60000000005 */
[----:B------:R-:W-:Y:S04]  /*d970*/  STG.E.U16 desc[UR10][R210.64], R23 ;  /* 0x00000017d2007986 */ /* 0x000fe8000c10150a */
[----:B------:R0:W-:Y:S04]  /*d980*/  STG.E.U16 desc[UR10][R6.64], R19 ;  /* 0x0000001306007986 */ /* 0x0001e8000c10150a */
[----:B------:R2:W-:Y:S01]  /*d990*/  STG.E.U16 desc[UR10][R48.64], R15 ;  /* 0x0000000f30007986 */ /* 0x0005e2000c10150a */
[----:B-1----:R-:W-:-:S03]  /*d9a0*/  PRMT R50, R36, 0x7632, R50 ;  /* 0x0000763224327816 */ /* 0x002fc60000000032 */
[----:B------:R-:W-:Y:S04]  /*d9b0*/  STG.E.U16 desc[UR10][R60.64], R11 ;  /* 0x0000000b3c007986 */ /* 0x000fe8000c10150a */
[----:B------:R1:W-:Y:S01]  /*d9c0*/  STG.E.U16 desc[UR10][R62.64], R8 ;  /* 0x000000083e007986 */ /* 0x0003e2000c10150a */
[----:B0-----:R-:W-:Y:S02]  /*d9d0*/  PRMT R7, R15, 0x7632, R7 ;  /* 0x000076320f077816 */ /* 0x001fe40000000007 */
[----:B--2---:R-:W-:Y:S01]  /*d9e0*/  PRMT R51, R40, 0x7632, R51 ;  /* 0x0000763228337816 */ /* 0x004fe20000000033 */
[----:B------:R0:W-:Y:S01]  /*d9f0*/  STG.E.U16 desc[UR10][R64.64], R9 ;  /* 0x0000000940007986 */ /* 0x0001e2000c10150a */
[----:B------:R-:W-:Y:S02]  /*da00*/  PRMT R48, R28, 0x7632, R48 ;  /* 0x000076321c307816 */ /* 0x000fe40000000030 */
[----:B------:R-:W-:Y:S01]  /*da10*/  PRMT R49, R32, 0x7632, R49 ;  /* 0x0000763220317816 */ /* 0x000fe20000000031 */
[----:B------:R2:W-:Y:S04]  /*da20*/  STG.E.U16 desc[UR10][R66.64], R12 ;  /* 0x0000000c42007986 */ /* 0x0005e8000c10150a */
[----:B------:R3:W-:Y:S01]  /*da30*/  STG.E.U16 desc[UR10][R68.64], R13 ;  /* 0x0000000d44007986 */ /* 0x0007e2000c10150a */
[----:B-1----:R-:W-:Y:S01]  /*da40*/  PRMT R63, R25, 0x7632, R63 ;  /* 0x00007632193f7816 */ /* 0x002fe2000000003f */
[----:B------:R-:W-:Y:S01]  /*da50*/  FFMA R8, R209, 0.69314718246459960938, R0 ;  /* 0x3f317218d1087823 */ /* 0x000fe20000000000 */
[----:B------:R-:W-:Y:S01]  /*da60*/  IMAD.HI R0, R213, 0x4, RZ ;  /* 0x00000004d5007827 */ /* 0x000fe200078e02ff */
[----:B------:R5:W-:Y:S01]  /*da70*/  STG.E.U16 desc[UR10][R70.64], R10 ;  /* 0x0000000a46007986 */ /* 0x000be2000c10150a */
[----:B0-----:R-:W-:-:S02]  /*da80*/  PRMT R64, R29, 0x7632, R64 ;  /* 0x000076321d407816 */ /* 0x001fc40000000040 */
[----:B------:R-:W-:Y:S01]  /*da90*/  PRMT R65, R33, 0x7632, R65 ;  /* 0x0000763221417816 */ /* 0x000fe20000000041 */
[----:B------:R0:W-:Y:S01]  /*daa0*/  STG.E.U16 desc[UR10][R72.64], R14 ;  /* 0x0000000e48007986 */ /* 0x0001e2000c10150a */
[----:B--2---:R-:W-:Y:S02]  /*dab0*/  PRMT R66, R37, 0x7632, R66 ;  /* 0x0000763225427816 */ /* 0x004fe40000000042 */
[----:B------:R-:W-:Y:S01]  /*dac0*/  PRMT R67, R41, 0x7632, R67 ;  /* 0x0000763229437816 */ /* 0x000fe20000000043 */
[----:B------:R1:W-:Y:S01]  /*dad0*/  STG.E.U16 desc[UR10][R74.64], R7 ;  /* 0x000000074a007986 */ /* 0x0003e2000c10150a */
[----:B---3--:R-:W-:Y:S01]  /*dae0*/  PRMT R68, R45, 0x7632, R68 ;  /* 0x000076322d447816 */ /* 0x008fe20000000044 */
[----:B------:R-:W2:Y:S01]  /*daf0*/  LDC.64 R12, c[0x0][0x3a0] ;  /* 0x0000e800ff0c7b82 */ /* 0x000ea20000000a00 */
[----:B----4-:R-:W-:Y:S01]  /*db00*/  PRMT R69, R53, 0x7632, R69 ;  /* 0x0000763235457816 */ /* 0x010fe20000000045 */
[----:B------:R-:W-:Y:S01]  /*db10*/  STG.E.U16 desc[UR10][R76.64], R16 ;  /* 0x000000104c007986 */ /* 0x000fe2000c10150a */
[----:B-----5:R-:W-:-:S03]  /*db20*/  PRMT R70, R57, 0x7632, R70 ;  /* 0x0000763239467816 */ /* 0x020fc60000000046 */
[----:B------:R3:W-:Y:S01]  /*db30*/  STG.E.U16 desc[UR10][R78.64], R24 ;  /* 0x000000184e007986 */ /* 0x0007e2000c10150a */
[----:B0-----:R-:W-:-:S03]  /*db40*/  PRMT R14, R59, 0x7632, R14 ;  /* 0x000076323b0e7816 */ /* 0x001fc6000000000e */
[----:B------:R0:W-:Y:S01]  /*db50*/  STG.E.U16 desc[UR10][R80.64], R28 ;  /* 0x0000001c50007986 */ /* 0x0001e2000c10150a */
[----:B-1----:R-:W-:-:S03]  /*db60*/  FSEL R7, R206, -INF , P1 ;  /* 0xff800000ce077808 */ /* 0x002fc60000800000 */
[----:B------:R1:W-:Y:S02]  /*db70*/  STG.E.U16 desc[UR10][R82.64], R32 ;  /* 0x0000002052007986 */ /* 0x0003e4000c10150a */
[----:B------:R-:W-:Y:S02]  /*db80*/  FFMA R11, R7, 0.69314718246459960938, R4 ;  /* 0x3f317218070b7823 */ /* 0x000fe40000000004 */
[----:B------:R4:W-:Y:S01]  /*db90*/  STG.E.U16 desc[UR10][R84.64], R36 ;  /* 0x0000002454007986 */ /* 0x0009e2000c10150a */
[----:B---3--:R-:W-:-:S03]  /*dba0*/  PRMT R79, R26, 0x7632, R79 ;  /* 0x000076321a4f7816 */ /* 0x008fc6000000004f */
[----:B------:R3:W-:Y:S01]  /*dbb0*/  STG.E.U16 desc[UR10][R86.64], R40 ;  /* 0x0000002856007986 */ /* 0x0007e2000c10150a */
[----:B0-----:R-:W-:Y:S02]  /*dbc0*/  PRMT R80, R30, 0x7632, R80 ;  /* 0x000076321e507816 */ /* 0x001fe40000000050 */
[----:B------:R-:W-:Y:S01]  /*dbd0*/  PRMT R81, R34, 0x7632, R81 ;  /* 0x0000763222517816 */ /* 0x000fe20000000051 */
[----:B------:R-:W-:Y:S01]  /*dbe0*/  STG.E.U16 desc[UR10][R88.64], R44 ;  /* 0x0000002c58007986 */ /* 0x000fe2000c10150a */
[----:B-1----:R-:W-:Y:S02]  /*dbf0*/  PRMT R82, R38, 0x7632, R82 ;  /* 0x0000763226527816 */ /* 0x002fe40000000052 */
[----:B------:R-:W-:Y:S01]  /*dc00*/  PRMT R83, R42, 0x7632, R83 ;  /* 0x000076322a537816 */ /* 0x000fe20000000053 */
[----:B------:R0:W-:Y:S01]  /*dc10*/  STG.E.U16 desc[UR10][R90.64], R52 ;  /* 0x000000345a007986 */ /* 0x0001e2000c10150a */
[----:B----4-:R-:W-:Y:S02]  /*dc20*/  PRMT R84, R46, 0x7632, R84 ;  /* 0x000076322e547816 */ /* 0x010fe40000000054 */
[----:B------:R-:W-:Y:S01]  /*dc30*/  PRMT R85, R54, 0x7632, R85 ;  /* 0x0000763236557816 */ /* 0x000fe20000000055 */
[----:B------:R1:W-:Y:S01]  /*dc40*/  STG.E.U16 desc[UR10][R92.64], R56 ;  /* 0x000000385c007986 */ /* 0x0003e2000c10150a */
[----:B---3--:R-:W-:-:S03]  /*dc50*/  PRMT R86, R58, 0x7632, R86 ;  /* 0x000076323a567816 */ /* 0x008fc60000000056 */
[----:B------:R3:W-:Y:S01]  /*dc60*/  STG.E.U16 desc[UR10][R94.64], R5 ;  /* 0x000000055e007986 */ /* 0x0007e2000c10150a */
[----:B0-----:R-:W-:-:S03]  /*dc70*/  PRMT R52, R44, 0x7632, R52 ;  /* 0x000076322c347816 */ /* 0x001fc60000000034 */
[----:B------:R0:W-:Y:S01]  /*dc80*/  STG.E.U16 desc[UR10][R96.64], R48 ;  /* 0x0000003060007986 */ /* 0x0001e2000c10150a */
[----:B------:R-:W-:-:S03]  /*dc90*/  PRMT R6, R52, 0x7632, R6 ;  /* 0x0000763234067816 */ /* 0x000fc60000000006 */
[----:B------:R4:W-:Y:S01]  /*dca0*/  STG.E.U16 desc[UR10][R98.64], R49 ;  /* 0x0000003162007986 */ /* 0x0009e2000c10150a */
[----:B-1----:R-:W-:Y:S02]  /*dcb0*/  PRMT R56, R56, 0x7632, R56 ;  /* 0x0000763238387816 */ /* 0x002fe40000000038 */
[----:B---3--:R-:W-:Y:S01]  /*dcc0*/  PRMT R95, R27, 0x7632, R95 ;  /* 0x000076321b5f7816 */ /* 0x008fe2000000005f */
[----:B------:R1:W-:Y:S01]  /*dcd0*/  STG.E.U16 desc[UR10][R100.64], R50 ;  /* 0x0000003264007986 */ /* 0x0003e2000c10150a */
[----:B------:R-:W-:-:S03]  /*dce0*/  FSEL R5, R208, -INF , P3 ;  /* 0xff800000d0057808 */ /* 0x000fc60001800000 */
[----:B------:R-:W-:Y:S01]  /*dcf0*/  STG.E.U16 desc[UR10][R102.64], R51 ;  /* 0x0000003366007986 */ /* 0x000fe2000c10150a */
[----:B0-----:R-:W-:Y:S01]  /*dd00*/  PRMT R96, R31, 0x7632, R96 ;  /* 0x000076321f607816 */ /* 0x001fe20000000060 */
[----:B------:R-:W-:Y:S01]  /*dd10*/  FFMA R9, R5, 0.69314718246459960938, R2 ;  /* 0x3f31721805097823 */ /* 0x000fe20000000002 */
[----:B------:R-:W-:Y:S01]  /*dd20*/  PRMT R97, R35, 0x7632, R97 ;  /* 0x0000763223617816 */ /* 0x000fe20000000061 */
[----:B------:R-:W-:Y:S01]  /*dd30*/  STG.E.U16 desc[UR10][R104.64], R52 ;  /* 0x0000003468007986 */ /* 0x000fe2000c10150a */
[----:B----4-:R-:W-:Y:S02]  /*dd40*/  PRMT R98, R39, 0x7632, R98 ;  /* 0x0000763227627816 */ /* 0x010fe40000000062 */
[----:B------:R-:W-:Y:S01]  /*dd50*/  PRMT R99, R43, 0x7632, R99 ;  /* 0x000076322b637816 */ /* 0x000fe20000000063 */
[----:B------:R0:W-:Y:S01]  /*dd60*/  STG.E.U16 desc[UR10][R106.64], R6 ;  /* 0x000000066a007986 */ /* 0x0001e2000c10150a */
[----:B-1----:R-:W-:Y:S02]  /*dd70*/  PRMT R100, R47, 0x7632, R100 ;  /* 0x000076322f647816 */ /* 0x002fe40000000064 */
[----:B------:R-:W-:Y:S01]  /*dd80*/  PRMT R101, R55, 0x7632, R101 ;  /* 0x0000763237657816 */ /* 0x000fe20000000065 */
[----:B------:R1:W-:Y:S04]  /*dd90*/  STG.E.U16 desc[UR10][R108.64], R56 ;  /* 0x000000386c007986 */ /* 0x0003e8000c10150a */
[----:B------:R1:W-:Y:S04]  /*dda0*/  STG.E.U16 desc[UR10][R110.64], R25 ;  /* 0x000000196e007986 */ /* 0x0003e8000c10150a */
[----:B------:R1:W-:Y:S01]  /*ddb0*/  STG.E.U16 desc[UR10][R112.64], R29 ;  /* 0x0000001d70007986 */ /* 0x0003e2000c10150a */
[----:B0-----:R-:W-:-:S03]  /*ddc0*/  FSEL R6, R207, -INF , P2 ;  /* 0xff800000cf067808 */ /* 0x001fc60001000000 */
[----:B------:R1:W-:Y:S02]  /*ddd0*/  STG.E.U16 desc[UR10][R114.64], R33 ;  /* 0x0000002172007986 */ /* 0x0003e4000c10150a */
[----:B------:R-:W-:Y:S01]  /*dde0*/  FFMA R10, R6, 0.69314718246459960938, R3 ;  /* 0x3f317218060a7823 */ /* 0x000fe20000000003 */
[----:B------:R-:W-:Y:S01]  /*ddf0*/  IMAD.SHL.U32 R3, R213, 0x4, RZ ;  /* 0x00000004d5037824 */ /* 0x000fe200078e00ff */
[----:B------:R1:W-:Y:S04]  /*de00*/  STG.E.U16 desc[UR10][R116.64], R37 ;  /* 0x0000002574007986 */ /* 0x0003e8000c10150a */
[----:B------:R1:W-:Y:S01]  /*de10*/  STG.E.U16 desc[UR10][R118.64], R41 ;  /* 0x0000002976007986 */ /* 0x0003e2000c10150a */
[----:B--2---:R-:W-:-:S03]  /*de20*/  IADD3 R2, P1, P2, R3, UR7, R12 ;  /* 0x0000000703027c10 */ /* 0x004fc6000fa3e00c */
[----:B------:R1:W-:Y:S01]  /*de30*/  STG.E.U16 desc[UR10][R120.64], R45 ;  /* 0x0000002d78007986 */ /* 0x0003e2000c10150a */
[----:B------:R-:W-:-:S03]  /*de40*/  IADD3.X R3, PT, PT, R0, UR5, R13, P1, P2 ;  /* 0x0000000500037c10 */ /* 0x000fc60008fe440d */
[----:B------:R1:W-:Y:S04]  /*de50*/  STG.E.U16 desc[UR10][R122.64], R53 ;  /* 0x000000357a007986 */ /* 0x0003e8000c10150a */
        /* <DEDUP_REMOVED lines=40> */
[----:B------:R1:W-:Y:S01]  /*e0e0*/  STG.E.U16 desc[UR10][R20.64], R14 ;  /* 0x0000000e14007986 */ /* 0x0003e2000c10150a */
[----:B------:R-:W-:Y:S06]  /*e0f0*/  BAR.SYNC.DEFER_BLOCKING 0x0 ;  /* 0x0000000000007b1d */ /* 0x000fec0000010000 */
[----:B------:R1:W-:Y:S02]  /*e100*/  STS.128 [R205+UR6], R8 ;  /* 0x00000008cd007988 */ /* 0x0003e40008000c06 */
[----:B------:R-:W-:Y:S06]  /*e110*/  BAR.SYNC.DEFER_BLOCKING 0x0 ;  /* 0x0000000000007b1d */ /* 0x000fec0000010000 */
[----:B------:R-:W-:Y:S05]  /*e120*/  @P0 EXIT ;  /* 0x000000000000094d */ /* 0x000fea0003800000 */
[----:B------:R-:W0:Y:S04]  /*e130*/  LDS R5, [R204] ;  /* 0x00000000cc057984 */ /* 0x000e280000000800 */
[----:B0-----:R-:W-:Y:S01]  /*e140*/  STG.E desc[UR10][R2.64], R5 ;  /* 0x0000000502007986 */ /* 0x001fe2000c10190a */
[----:B------:R-:W-:Y:S05]  /*e150*/  EXIT ;  /* 0x000000000000794d */ /* 0x000fea0003800000 */
.L_x_2:
[----:B------:R-:W-:-:S00]  /*e160*/  BRA `(.L_x_2) ;  /* 0xfffffffc00fc7947 */ /* 0x000fc0000383ffff */
[----:B------:R-:W-:-:S00]  /*e170*/  NOP ;  /* 0x0000000000007918 */ /* 0x000fc00000000000 */
        /* <DEDUP_REMOVED lines=8> */
.L_x_3:


//--------------------- .nv.global.init           --------------------------
	.section	.nv.global.init,"aw",@progbits
.nv.global.init:
	.type		_$_str,@object
	.size		_$_str,(.L_0 - _$_str)
_$_str:
        /*0000*/ 	.byte	0x5f, 0x5f, 0x43, 0x55, 0x44, 0x41, 0x5f, 0x46, 0x54, 0x5a, 0x00
.L_0:


//--------------------- .nv.shared.attn_fwd       --------------------------
	.section	.nv.shared.attn_fwd,"aw",@nobits
	.sectionflags	@""
	.align	16
	.zero		1024


//--------------------- .nv.shared.reserved.0     --------------------------
	.section	.nv.shared.reserved.0,"aw",@nobits
	.weak		__nv_reservedSMEM_offset_0_alias
	.size		__nv_reservedSMEM_offset_0_alias, 0, 64
	.other		__nv_reservedSMEM_offset_0_alias,@"STO_CUDA_RESERVED_SHARED STV_DEFAULT"
__nv_reservedSMEM_offset_0_alias:
	.zero		0
	.zero		64


//--------------------- .nv.constant0.attn_fwd    --------------------------
	.section	.nv.constant0.attn_fwd,"a",@progbits
	.sectionflags	@""
	.align	4
.nv.constant0.attn_fwd:
	.zero		1032


//--------------------- SYMBOLS --------------------------

	.type		.nv.reservedSmem.offset0,@object
	.size		.nv.reservedSmem.offset0,0x4
	.type		.nv.reservedSmem.cap,@object
	.size		.nv.reservedSmem.cap,0x4
